	.target	sm_100a

	.elftype	@"ET_EXEC"


//--------------------- .note.nv.tkinfo           --------------------------
	.section	.note.nv.tkinfo,"",@"SHT_NOTE"
	.sectionflags	@"SHF_NOTE_NV_TKINFO"
	.tkinfo
        /*0018*/ 	.word	0x00000002
        /*0030*/ 	.string	""
        /*0030*/ 	.string	"ptxas"
        /*0030*/ 	.string	"Cuda compilation tools, release 13.0, V13.0.88"
        /*0030*/ 	.string	"Build cuda_13.0.r13.0/compiler.36424714_0"
        /*0030*/ 	.string	"-arch sm_100a -m 64 "



//--------------------- .note.nv.cuinfo           --------------------------
	.section	.note.nv.cuinfo,"",@"SHT_NOTE"
	.sectionflags	@"SHF_NOTE_NV_CUINFO"
        /*0018*/ 	.short	0x0002
        /*001a*/ 	.short	0x0064
        /*001c*/ 	.short	0x0082
	.zero		2


//--------------------- .nv.info                  --------------------------
	.section	.nv.info,"",@"SHT_CUDA_INFO"
	.align	4


	//----- nvinfo : EIATTR_REGCOUNT
	.align		4
        /*0000*/ 	.byte	0x04, 0x2f
        /*0002*/ 	.short	(.L_19 - .L_18)
	.align		4
.L_18:
        /*0004*/ 	.word	index@(_ZN7cutlass13device_kernelINS_4gemm6kernel13GemmUniversalIN4cute5tupleIJiiiiEEENS1_10collective13CollectiveMmaINS1_41MainloopSm100TmaUmmaWarpSpecializedSparseILi10ELi2ELi2ENS5_IJNS4_1CILi1EEESB_SB_EEEEENS5_IJNSA_ILi128EEENSA_ILi64EEESE_EEENS_12float_e4m3_tENS5_IJNS4_6LayoutINS5_IJiNS5_IJNSA_ILi2EEEiEEEiEEENS5_IJlNS5_IJSB_SJ_EEElEEEEENSI_INS5_IJNS5_IJSE_iEEESP_iEEENS5_IJNS5_IJSE_NSA_ILi16384EEEEEENS5_IJSB_lEEElEEEEEEEESH_NS5_IJlSB_lEEENS4_8TiledMMAINS4_8MMA_AtomIJNS4_26SM100_MMA_F8F6F4_SS_SPARSEISH_SH_fLi128ELi64ELNS4_4UMMA5MajorE0ELS12_0ELNS11_7ScaleInE0ELS13_0EEEEEENSI_ISC_NS5_IJNSA_ILi0EEES16_S16_EEEEENS5_IJNS4_10UnderscoreES19_S19_EEEEENS4_13SM90_TMA_LOADENS4_14ComposedLayoutINS4_7SwizzleILi2ELi4ELi3EEENS4_25smem_sparse_ptr_flag_bitsILi2ELi8EEENSI_INS5_IJNS5_IJSB_NSA_ILi8EEEEEENS5_IJSJ_SF_EEEEEENS5_IJNS5_IJS16_SE_EEESM_EEEEEEEvNS4_8identityES1C_NS1D_INS1E_ILi3ELi4ELi3EEENS4_18smem_ptr_flag_bitsILi8EEENSI_INS5_IJS1I_SE_EEENS5_IJSE_SB_EEEEEEEvS1Q_EENS_8epilogue10collective18CollectiveEpilogueINS1Z_23Sm100TmaWarpSpecializedILi4ELi2ELi16ELb1ELb0EEEJSG_NS5_IJNSI_ISE_SB_EENSI_INSA_ILi16EEESB_EEEEEfNS5_IJSB_llEEEfS28_NS1Z_6fusion15FusionCallbacksIS23_NS29_17LinearCombinationIffffLNS_15FloatRoundStyleE2EEESG_S27_JEEENS4_5SM1004TMEM4LOAD26SM100_TMEM_LOAD_32dp32b16xES1C_NS1D_INS1E_ILi2ELi5ELi2EEENS1S_ILi32EEENSI_INS5_IJNSA_ILi32EEENSA_ILi4EEEEEENS5_IJSB_S2L_EEEEEEENS4_39AutoVectorizingCopyWithAssumedAlignmentILi128EEENS4_14SM90_TMA_STOREES2Q_S2S_S2S_EEEvvEEEEvNT_6ParamsE)
        /*0008*/ 	.word	0x00000055


	//----- nvinfo : EIATTR_FRAME_SIZE
	.align		4
.L_19:
        /*000c*/ 	.byte	0x04, 0x11
        /*000e*/ 	.short	(.L_21 - .L_20)
	.align		4
.L_20:
        /*0010*/ 	.word	index@($__internal_2_$__cuda_sm10x_tcgen05_guardrail_trap_unallocated_columns_being_dealloced)
        /*0014*/ 	.word	0x00000000


	//----- nvinfo : EIATTR_FRAME_SIZE
	.align		4
.L_21:
        /*0018*/ 	.byte	0x04, 0x11
        /*001a*/ 	.short	(.L_23 - .L_22)
	.align		4
.L_22:
        /*001c*/ 	.word	index@($__internal_1_$__cuda_sm10x_tcgen05_guardrail_trap_phase_invalid_during_alloc)
        /*0020*/ 	.word	0x00000000


	//----- nvinfo : EIATTR_FRAME_SIZE
	.align		4
.L_23:
        /*0024*/ 	.byte	0x04, 0x11
        /*0026*/ 	.short	(.L_25 - .L_24)
	.align		4
.L_24:
        /*0028*/ 	.word	index@($__internal_0_$__cuda_sm10x_tcgen05_guardrail_trap_col_being_dealloced_not_returned_by_alloc)
        /*002c*/ 	.word	0x00000000


	//----- nvinfo : EIATTR_FRAME_SIZE
	.align		4
.L_25:
        /*0030*/ 	.byte	0x04, 0x11
        /*0032*/ 	.short	(.L_27 - .L_26)
	.align		4
.L_26:
        /*0034*/ 	.word	index@(_ZN7cutlass13device_kernelINS_4gemm6kernel13GemmUniversalIN4cute5tupleIJiiiiEEENS1_10collective13CollectiveMmaINS1_41MainloopSm100TmaUmmaWarpSpecializedSparseILi10ELi2ELi2ENS5_IJNS4_1CILi1EEESB_SB_EEEEENS5_IJNSA_ILi128EEENSA_ILi64EEESE_EEENS_12float_e4m3_tENS5_IJNS4_6LayoutINS5_IJiNS5_IJNSA_ILi2EEEiEEEiEEENS5_IJlNS5_IJSB_SJ_EEElEEEEENSI_INS5_IJNS5_IJSE_iEEESP_iEEENS5_IJNS5_IJSE_NSA_ILi16384EEEEEENS5_IJSB_lEEElEEEEEEEESH_NS5_IJlSB_lEEENS4_8TiledMMAINS4_8MMA_AtomIJNS4_26SM100_MMA_F8F6F4_SS_SPARSEISH_SH_fLi128ELi64ELNS4_4UMMA5MajorE0ELS12_0ELNS11_7ScaleInE0ELS13_0EEEEEENSI_ISC_NS5_IJNSA_ILi0EEES16_S16_EEEEENS5_IJNS4_10UnderscoreES19_S19_EEEEENS4_13SM90_TMA_LOADENS4_14ComposedLayoutINS4_7SwizzleILi2ELi4ELi3EEENS4_25smem_sparse_ptr_flag_bitsILi2ELi8EEENSI_INS5_IJNS5_IJSB_NSA_ILi8EEEEEENS5_IJSJ_SF_EEEEEENS5_IJNS5_IJS16_SE_EEESM_EEEEEEEvNS4_8identityES1C_NS1D_INS1E_ILi3ELi4ELi3EEENS4_18smem_ptr_flag_bitsILi8EEENSI_INS5_IJS1I_SE_EEENS5_IJSE_SB_EEEEEEEvS1Q_EENS_8epilogue10collective18CollectiveEpilogueINS1Z_23Sm100TmaWarpSpecializedILi4ELi2ELi16ELb1ELb0EEEJSG_NS5_IJNSI_ISE_SB_EENSI_INSA_ILi16EEESB_EEEEEfNS5_IJSB_llEEEfS28_NS1Z_6fusion15FusionCallbacksIS23_NS29_17LinearCombinationIffffLNS_15FloatRoundStyleE2EEESG_S27_JEEENS4_5SM1004TMEM4LOAD26SM100_TMEM_LOAD_32dp32b16xES1C_NS1D_INS1E_ILi2ELi5ELi2EEENS1S_ILi32EEENSI_INS5_IJNSA_ILi32EEENSA_ILi4EEEEEENS5_IJSB_S2L_EEEEEEENS4_39AutoVectorizingCopyWithAssumedAlignmentILi128EEENS4_14SM90_TMA_STOREES2Q_S2S_S2S_EEEvvEEEEvNT_6ParamsE)
        /*0038*/ 	.word	0x00000000


	//----- nvinfo : EIATTR_MIN_STACK_SIZE
	.align		4
.L_27:
        /*003c*/ 	.byte	0x04, 0x12
        /*003e*/ 	.short	(.L_29 - .L_28)
	.align		4
.L_28:
        /*0040*/ 	.word	index@(_ZN7cutlass13device_kernelINS_4gemm6kernel13GemmUniversalIN4cute5tupleIJiiiiEEENS1_10collective13CollectiveMmaINS1_41MainloopSm100TmaUmmaWarpSpecializedSparseILi10ELi2ELi2ENS5_IJNS4_1CILi1EEESB_SB_EEEEENS5_IJNSA_ILi128EEENSA_ILi64EEESE_EEENS_12float_e4m3_tENS5_IJNS4_6LayoutINS5_IJiNS5_IJNSA_ILi2EEEiEEEiEEENS5_IJlNS5_IJSB_SJ_EEElEEEEENSI_INS5_IJNS5_IJSE_iEEESP_iEEENS5_IJNS5_IJSE_NSA_ILi16384EEEEEENS5_IJSB_lEEElEEEEEEEESH_NS5_IJlSB_lEEENS4_8TiledMMAINS4_8MMA_AtomIJNS4_26SM100_MMA_F8F6F4_SS_SPARSEISH_SH_fLi128ELi64ELNS4_4UMMA5MajorE0ELS12_0ELNS11_7ScaleInE0ELS13_0EEEEEENSI_ISC_NS5_IJNSA_ILi0EEES16_S16_EEEEENS5_IJNS4_10UnderscoreES19_S19_EEEEENS4_13SM90_TMA_LOADENS4_14ComposedLayoutINS4_7SwizzleILi2ELi4ELi3EEENS4_25smem_sparse_ptr_flag_bitsILi2ELi8EEENSI_INS5_IJNS5_IJSB_NSA_ILi8EEEEEENS5_IJSJ_SF_EEEEEENS5_IJNS5_IJS16_SE_EEESM_EEEEEEEvNS4_8identityES1C_NS1D_INS1E_ILi3ELi4ELi3EEENS4_18smem_ptr_flag_bitsILi8EEENSI_INS5_IJS1I_SE_EEENS5_IJSE_SB_EEEEEEEvS1Q_EENS_8epilogue10collective18CollectiveEpilogueINS1Z_23Sm100TmaWarpSpecializedILi4ELi2ELi16ELb1ELb0EEEJSG_NS5_IJNSI_ISE_SB_EENSI_INSA_ILi16EEESB_EEEEEfNS5_IJSB_llEEEfS28_NS1Z_6fusion15FusionCallbacksIS23_NS29_17LinearCombinationIffffLNS_15FloatRoundStyleE2EEESG_S27_JEEENS4_5SM1004TMEM4LOAD26SM100_TMEM_LOAD_32dp32b16xES1C_NS1D_INS1E_ILi2ELi5ELi2EEENS1S_ILi32EEENSI_INS5_IJNSA_ILi32EEENSA_ILi4EEEEEENS5_IJSB_S2L_EEEEEEENS4_39AutoVectorizingCopyWithAssumedAlignmentILi128EEENS4_14SM90_TMA_STOREES2Q_S2S_S2S_EEEvvEEEEvNT_6ParamsE)
        /*0044*/ 	.word	0x00000000
.L_29:


//--------------------- .nv.compat                --------------------------
	.section	.nv.compat,"",@"SHT_CUDA_COMPAT_INFO"
	.align	4
        /*0000*/ 	.byte	0x02, 0x09, 0x01, 0x00, 0x02, 0x02, 0x02, 0x00, 0x02, 0x05, 0x05, 0x00, 0x03, 0x07, 0x01, 0x01
        /*0010*/ 	.byte	0x02, 0x03, 0x01, 0x00, 0x02, 0x06, 0x01, 0x00, 0x04, 0x0b, 0x08, 0x00, 0x09, 0x00, 0x00, 0x00
        /*0020*/ 	.byte	0x00, 0x00, 0x00, 0x00


//--------------------- .nv.info._ZN7cutlass13device_kernelINS_4gemm6kernel13GemmUniversalIN4cute5tupleIJiiiiEEENS1_10collective13CollectiveMmaINS1_41MainloopSm100TmaUmmaWarpSpecializedSparseILi10ELi2ELi2ENS5_IJNS4_1CILi1EEESB_SB_EEEEENS5_IJNSA_ILi128EEENSA_ILi64EEESE_EEENS_12float_e4m3_tENS5_IJNS4_6LayoutINS5_IJiNS5_IJNSA_ILi2EEEiEEEiEEENS5_IJlNS5_IJSB_SJ_EEElEEEEENSI_INS5_IJNS5_IJSE_iEEESP_iEEENS5_IJNS5_IJSE_NSA_ILi16384EEEEEENS5_IJSB_lEEElEEEEEEEESH_NS5_IJlSB_lEEENS4_8TiledMMAINS4_8MMA_AtomIJNS4_26SM100_MMA_F8F6F4_SS_SPARSEISH_SH_fLi128ELi64ELNS4_4UMMA5MajorE0ELS12_0ELNS11_7ScaleInE0ELS13_0EEEEEENSI_ISC_NS5_IJNSA_ILi0EEES16_S16_EEEEENS5_IJNS4_10UnderscoreES19_S19_EEEEENS4_13SM90_TMA_LOADENS4_14ComposedLayoutINS4_7SwizzleILi2ELi4ELi3EEENS4_25smem_sparse_ptr_flag_bitsILi2ELi8EEENSI_INS5_IJNS5_IJSB_NSA_ILi8EEEEEENS5_IJSJ_SF_EEEEEENS5_IJNS5_IJS16_SE_EEESM_EEEEEEEvNS4_8identityES1C_NS1D_INS1E_ILi3ELi4ELi3EEENS4_18smem_ptr_flag_bitsILi8EEENSI_INS5_IJS1I_SE_EEENS5_IJSE_SB_EEEEEEEvS1Q_EENS_8epilogue10collective18CollectiveEpilogueINS1Z_23Sm100TmaWarpSpecializedILi4ELi2ELi16ELb1ELb0EEEJSG_NS5_IJNSI_ISE_SB_EENSI_INSA_ILi16EEESB_EEEEEfNS5_IJSB_llEEEfS28_NS1Z_6fusion15FusionCallbacksIS23_NS29_17LinearCombinationIffffLNS_15FloatRoundStyleE2EEESG_S27_JEEENS4_5SM1004TMEM4LOAD26SM100_TMEM_LOAD_32dp32b16xES1C_NS1D_INS1E_ILi2ELi5ELi2EEENS1S_ILi32EEENSI_INS5_IJNSA_ILi32EEENSA_ILi4EEEEEENS5_IJSB_S2L_EEEEEEENS4_39AutoVectorizingCopyWithAssumedAlignmentILi128EEENS4_14SM90_TMA_STOREES2Q_S2S_S2S_EEEvvEEEEvNT_6ParamsE --------------------------
	.section	.nv.info._ZN7cutlass13device_kernelINS_4gemm6kernel13GemmUniversalIN4cute5tupleIJiiiiEEENS1_10collective13CollectiveMmaINS1_41MainloopSm100TmaUmmaWarpSpecializedSparseILi10ELi2ELi2ENS5_IJNS4_1CILi1EEESB_SB_EEEEENS5_IJNSA_ILi128EEENSA_ILi64EEESE_EEENS_12float_e4m3_tENS5_IJNS4_6LayoutINS5_IJiNS5_IJNSA_ILi2EEEiEEEiEEENS5_IJlNS5_IJSB_SJ_EEElEEEEENSI_INS5_IJNS5_IJSE_iEEESP_iEEENS5_IJNS5_IJSE_NSA_ILi16384EEEEEENS5_IJSB_lEEElEEEEEEEESH_NS5_IJlSB_lEEENS4_8TiledMMAINS4_8MMA_AtomIJNS4_26SM100_MMA_F8F6F4_SS_SPARSEISH_SH_fLi128ELi64ELNS4_4UMMA5MajorE0ELS12_0ELNS11_7ScaleInE0ELS13_0EEEEEENSI_ISC_NS5_IJNSA_ILi0EEES16_S16_EEEEENS5_IJNS4_10UnderscoreES19_S19_EEEEENS4_13SM90_TMA_LOADENS4_14ComposedLayoutINS4_7SwizzleILi2ELi4ELi3EEENS4_25smem_sparse_ptr_flag_bitsILi2ELi8EEENSI_INS5_IJNS5_IJSB_NSA_ILi8EEEEEENS5_IJSJ_SF_EEEEEENS5_IJNS5_IJS16_SE_EEESM_EEEEEEEvNS4_8identityES1C_NS1D_INS1E_ILi3ELi4ELi3EEENS4_18smem_ptr_flag_bitsILi8EEENSI_INS5_IJS1I_SE_EEENS5_IJSE_SB_EEEEEEEvS1Q_EENS_8epilogue10collective18CollectiveEpilogueINS1Z_23Sm100TmaWarpSpecializedILi4ELi2ELi16ELb1ELb0EEEJSG_NS5_IJNSI_ISE_SB_EENSI_INSA_ILi16EEESB_EEEEEfNS5_IJSB_llEEEfS28_NS1Z_6fusion15FusionCallbacksIS23_NS29_17LinearCombinationIffffLNS_15FloatRoundStyleE2EEESG_S27_JEEENS4_5SM1004TMEM4LOAD26SM100_TMEM_LOAD_32dp32b16xES1C_NS1D_INS1E_ILi2ELi5ELi2EEENS1S_ILi32EEENSI_INS5_IJNSA_ILi32EEENSA_ILi4EEEEEENS5_IJSB_S2L_EEEEEEENS4_39AutoVectorizingCopyWithAssumedAlignmentILi128EEENS4_14SM90_TMA_STOREES2Q_S2S_S2S_EEEvvEEEEvNT_6ParamsE,"",@"SHT_CUDA_INFO"
	.sectionflags	@""
	.align	4


	//----- nvinfo : EIATTR_CUDA_API_VERSION
	.align		4
        /*0000*/ 	.byte	0x04, 0x37
        /*0002*/ 	.short	(.L_31 - .L_30)
.L_30:
        /*0004*/ 	.word	0x00000082


	//----- nvinfo : EIATTR_KPARAM_INFO
	.align		4
.L_31:
        /*0008*/ 	.byte	0x04, 0x17
        /*000a*/ 	.short	(.L_33 - .L_32)
.L_32:
        /*000c*/ 	.word	0x00000000
        /*0010*/ 	.short	0x0000
        /*0012*/ 	.short	0x0000
        /*0014*/ 	.byte	0x00, 0xf0, 0x01, 0x28


	//----- nvinfo : EIATTR_AT_ENTRY_FRAGMENTS
	.align		4
.L_33:
        /*0018*/ 	.byte	0x04, 0x4f
        /*001a*/ 	.short	(.L_35 - .L_34)


	//   ....[0]....
.L_34:
        /*001c*/ 	.word	0x00000006


	//----- nvinfo : EIATTR_RESERVED_SMEM_USED
	.align		4
.L_35:
        /*0020*/ 	.byte	0x01, 0x41
	.zero		2


	//----- nvinfo : EIATTR_SPARSE_MMA_MASK
	.align		4
        /*0024*/ 	.byte	0x03, 0x50
        /*0026*/ 	.short	0x0040


	//----- nvinfo : EIATTR_TCGEN05_1CTA_USED
	.align		4
        /*0028*/ 	.byte	0x01, 0x51
	.zero		2


	//----- nvinfo : EIATTR_MAXREG_COUNT
	.align		4
        /*002c*/ 	.byte	0x03, 0x1b
        /*002e*/ 	.short	0x00ff


	//----- nvinfo : EIATTR_NUM_BARRIERS
	.align		4
        /*0030*/ 	.byte	0x02, 0x4c
        /*0032*/ 	.byte	0x07
	.zero		1


	//----- nvinfo : EIATTR_EXTERNS
	.align		4
        /*0034*/ 	.byte	0x04, 0x0f
        /*0036*/ 	.short	(.L_37 - .L_36)


	//   ....[0]....
	.align		4
.L_36:
        /*0038*/ 	.word	index@(__assertfail)


	//----- nvinfo : EIATTR_MERCURY_ISA_VERSION
	.align		4
.L_37:
        /*003c*/ 	.byte	0x03, 0x5f
        /*003e*/ 	.short	0x0101


	//----- nvinfo : EIATTR_INT_WARP_WIDE_INSTR_OFFSETS
	.align		4
        /*0040*/ 	.byte	0x04, 0x31
        /*0042*/ 	.short	(.L_39 - .L_38)


	//   ....[0]....
.L_38:
        /*0044*/ 	.word	0x00001b80


	//   ....[1]....
        /*0048*/ 	.word	0x00003780


	//   ....[2]....
        /*004c*/ 	.word	0x000037a0


	//   ....[3]....
        /*0050*/ 	.word	0x000037d0


	//   ....[4]....
        /*0054*/ 	.word	0x000040e0


	//   ....[5]....
        /*0058*/ 	.word	0x00004100


	//   ....[6]....
        /*005c*/ 	.word	0x000041a0


	//   ....[7]....
        /*0060*/ 	.word	0x00004240


	//   ....[8]....
        /*0064*/ 	.word	0x00004300


	//   ....[9]....
        /*0068*/ 	.word	0x00004380


	//   ....[10]....
        /*006c*/ 	.word	0x000043a0


	//   ....[11]....
        /*0070*/ 	.word	0x00004470


	//   ....[12]....
        /*0074*/ 	.word	0x00004500


	//   ....[13]....
        /*0078*/ 	.word	0x000045c0


	//   ....[14]....
        /*007c*/ 	.word	0x00004650


	//   ....[15]....
        /*0080*/ 	.word	0x00004670


	//   ....[16]....
        /*0084*/ 	.word	0x000047a0


	//   ....[17]....
        /*0088*/ 	.word	0x00004800


	//   ....[18]....
        /*008c*/ 	.word	0x000048b0


	//   ....[19]....
        /*0090*/ 	.word	0x00004a00


	//   ....[20]....
        /*0094*/ 	.word	0x00004a60


	//   ....[21]....
        /*0098*/ 	.word	0x00004a80


	//   ....[22]....
        /*009c*/ 	.word	0x00004aa0


	//   ....[23]....
        /*00a0*/ 	.word	0x00004c90


	//----- nvinfo : EIATTR_COOP_GROUP_MASK_REGIDS
	.align		4
.L_39:
        /*00a4*/ 	.byte	0x04, 0x29
        /*00a6*/ 	.short	(.L_41 - .L_40)


	//   ....[0]....
.L_40:
        /*00a8*/ 	.word	0xffffffff


	//   ....[1]....
        /*00ac*/ 	.word	0xffffffff


	//   ....[2]....
        /*00b0*/ 	.word	0xffffffff


	//   ....[3]....
        /*00b4*/ 	.word	0xffffffff


	//   ....[4]....
        /*00b8*/ 	.word	0xffffffff


	//   ....[5]....
        /*00bc*/ 	.word	0xffffffff


	//   ....[6]....
        /*00c0*/ 	.word	0xffffffff


	//   ....[7]....
        /*00c4*/ 	.word	0xffffffff


	//   ....[8]....
        /*00c8*/ 	.word	0xffffffff


	//   ....[9]....
        /*00cc*/ 	.word	0xffffffff


	//   ....[10]....
        /*00d0*/ 	.word	0xffffffff


	//   ....[11]....
        /*00d4*/ 	.word	0xffffffff


	//   ....[12]....
        /*00d8*/ 	.word	0xffffffff


	//----- nvinfo : EIATTR_COOP_GROUP_INSTR_OFFSETS
	.align		4
.L_41:
        /*00dc*/ 	.byte	0x04, 0x28
        /*00de*/ 	.short	(.L_43 - .L_42)


	//   ....[0]....
.L_42:
        /*00e0*/ 	.word	0x00000090


	//   ....[1]....
        /*00e4*/ 	.word	0x00000500


	//   ....[2]....
        /*00e8*/ 	.word	0x00000740


	//   ....[3]....
        /*00ec*/ 	.word	0x000008e0


	//   ....[4]....
        /*00f0*/ 	.word	0x000009e0


	//   ....[5]....
        /*00f4*/ 	.word	0x00000b50


	//   ....[6]....
        /*00f8*/ 	.word	0x00000cb0


	//   ....[7]....
        /*00fc*/ 	.word	0x00001a70


	//   ....[8]....
        /*0100*/ 	.word	0x00002bc0


	//   ....[9]....
        /*0104*/ 	.word	0x00002dd0


	//   ....[10]....
        /*0108*/ 	.word	0x00002e00


	//   ....[11]....
        /*010c*/ 	.word	0x00003660


	//   ....[12]....
        /*0110*/ 	.word	0x00003890


	//----- nvinfo : EIATTR_VRC_CTA_INIT_COUNT
	.align		4
.L_43:
        /*0114*/ 	.byte	0x02, 0x4a
        /*0116*/ 	.byte	0x80
	.zero		1


	//----- nvinfo : EIATTR_SYSCALL_OFFSETS
	.align		4
        /*0118*/ 	.byte	0x04, 0x46
        /*011a*/ 	.short	(.L_45 - .L_44)


	//   ....[0]....
.L_44:
        /*011c*/ 	.word	0x000056f0


	//   ....[1]....
        /*0120*/ 	.word	0x000057e0


	//   ....[2]....
        /*0124*/ 	.word	0x00006030


	//   ....[3]....
        /*0128*/ 	.word	0x00006a20


	//   ....[4]....
        /*012c*/ 	.word	0x000073f0


	//   ....[5]....
        /*0130*/ 	.word	0x00007db0


	//----- nvinfo : EIATTR_MBARRIER_INSTR_OFFSETS
	.align		4
.L_45:
        /*0134*/ 	.byte	0x04, 0x39
        /*0136*/ 	.short	(.L_47 - .L_46)


	//   ....[0]....
.L_46:
        /*0138*/ 	.word	0x000005e0
        /*013c*/ 	.word	0x000000ff
        /*0140*/ 	.word	0x00000000
        /*0144*/ 	.short	0x0100
        /*0146*/ 	.byte	0x05
	.zero		1


	//   ....[1]....
        /*0148*/ 	.word	0x000005f0
        /*014c*/ 	.word	0x000000ff
        /*0150*/ 	.word	0x00000050
        /*0154*/ 	.short	0x0100
        /*0156*/ 	.byte	0x05
	.zero		1


	//   ....[2]....
        /*0158*/ 	.word	0x00000600
        /*015c*/ 	.word	0x000000ff
        /*0160*/ 	.word	0x00000008
        /*0164*/ 	.short	0x0100
        /*0166*/ 	.byte	0x05
	.zero		1


	//   ....[3]....
        /*0168*/ 	.word	0x00000610
        /*016c*/ 	.word	0x000000ff
        /*0170*/ 	.word	0x00000058
        /*0174*/ 	.short	0x0100
        /*0176*/ 	.byte	0x05
	.zero		1


	//   ....[4]....
        /*0178*/ 	.word	0x00000620
        /*017c*/ 	.word	0x000000ff
        /*0180*/ 	.word	0x00000010
        /*0184*/ 	.short	0x0100
        /*0186*/ 	.byte	0x05
	.zero		1


	//   ....[5]....
        /*0188*/ 	.word	0x00000630
        /*018c*/ 	.word	0x000000ff
        /*0190*/ 	.word	0x00000060
        /*0194*/ 	.short	0x0100
        /*0196*/ 	.byte	0x05
	.zero		1


	//   ....[6]....
        /*0198*/ 	.word	0x00000640
        /*019c*/ 	.word	0x000000ff
        /*01a0*/ 	.word	0x00000018
        /*01a4*/ 	.short	0x0100
        /*01a6*/ 	.byte	0x05
	.zero		1


	//   ....[7]....
        /*01a8*/ 	.word	0x00000650
        /*01ac*/ 	.word	0x000000ff
        /*01b0*/ 	.word	0x00000068
        /*01b4*/ 	.short	0x0100
        /*01b6*/ 	.byte	0x05
	.zero		1


	//   ....[8]....
        /*01b8*/ 	.word	0x00000660
        /*01bc*/ 	.word	0x000000ff
        /*01c0*/ 	.word	0x00000020
        /*01c4*/ 	.short	0x0100
        /*01c6*/ 	.byte	0x05
	.zero		1


	//   ....[9]....
        /*01c8*/ 	.word	0x00000670
        /*01cc*/ 	.word	0x000000ff
        /*01d0*/ 	.word	0x00000070
        /*01d4*/ 	.short	0x0100
        /*01d6*/ 	.byte	0x05
	.zero		1


	//   ....[10]....
        /*01d8*/ 	.word	0x00000680
        /*01dc*/ 	.word	0x000000ff
        /*01e0*/ 	.word	0x00000028
        /*01e4*/ 	.short	0x0100
        /*01e6*/ 	.byte	0x05
	.zero		1


	//   ....[11]....
        /*01e8*/ 	.word	0x00000690
        /*01ec*/ 	.word	0x000000ff
        /*01f0*/ 	.word	0x00000078
        /*01f4*/ 	.short	0x0100
        /*01f6*/ 	.byte	0x05
	.zero		1


	//   ....[12]....
        /*01f8*/ 	.word	0x000006a0
        /*01fc*/ 	.word	0x000000ff
        /*0200*/ 	.word	0x00000030
        /*0204*/ 	.short	0x0100
        /*0206*/ 	.byte	0x05
	.zero		1


	//   ....[13]....
        /*0208*/ 	.word	0x000006b0
        /*020c*/ 	.word	0x000000ff
        /*0210*/ 	.word	0x00000080
        /*0214*/ 	.short	0x0100
        /*0216*/ 	.byte	0x05
	.zero		1


	//   ....[14]....
        /*0218*/ 	.word	0x000006c0
        /*021c*/ 	.word	0x000000ff
        /*0220*/ 	.word	0x00000038
        /*0224*/ 	.short	0x0100
        /*0226*/ 	.byte	0x05
	.zero		1


	//   ....[15]....
        /*0228*/ 	.word	0x000006d0
        /*022c*/ 	.word	0x000000ff
        /*0230*/ 	.word	0x00000088
        /*0234*/ 	.short	0x0100
        /*0236*/ 	.byte	0x05
	.zero		1


	//   ....[16]....
        /*0238*/ 	.word	0x000006e0
        /*023c*/ 	.word	0x000000ff
        /*0240*/ 	.word	0x00000040
        /*0244*/ 	.short	0x0100
        /*0246*/ 	.byte	0x05
	.zero		1


	//   ....[17]....
        /*0248*/ 	.word	0x000006f0
        /*024c*/ 	.word	0x000000ff
        /*0250*/ 	.word	0x00000090
        /*0254*/ 	.short	0x0100
        /*0256*/ 	.byte	0x05
	.zero		1


	//   ....[18]....
        /*0258*/ 	.word	0x00000700
        /*025c*/ 	.word	0x000000ff
        /*0260*/ 	.word	0x00000048
        /*0264*/ 	.short	0x0100
        /*0266*/ 	.byte	0x05
	.zero		1


	//   ....[19]....
        /*0268*/ 	.word	0x00000710
        /*026c*/ 	.word	0x000000ff
        /*0270*/ 	.word	0x00000098
        /*0274*/ 	.short	0x0100
        /*0276*/ 	.byte	0x05
	.zero		1


	//   ....[20]....
        /*0278*/ 	.word	0x00000850
        /*027c*/ 	.word	0x000000ff
        /*0280*/ 	.word	0x000000a0
        /*0284*/ 	.short	0x0100
        /*0286*/ 	.byte	0x06
	.zero		1


	//   ....[21]....
        /*0288*/ 	.word	0x00000860
        /*028c*/ 	.word	0x000000ff
        /*0290*/ 	.word	0x000000c0
        /*0294*/ 	.short	0x0100
        /*0296*/ 	.byte	0x06
	.zero		1


	//   ....[22]....
        /*0298*/ 	.word	0x00000870
        /*029c*/ 	.word	0x000000ff
        /*02a0*/ 	.word	0x000000a8
        /*02a4*/ 	.short	0x0100
        /*02a6*/ 	.byte	0x06
	.zero		1


	//   ....[23]....
        /*02a8*/ 	.word	0x00000880
        /*02ac*/ 	.word	0x000000ff
        /*02b0*/ 	.word	0x000000c8
        /*02b4*/ 	.short	0x0100
        /*02b6*/ 	.byte	0x06
	.zero		1


	//   ....[24]....
        /*02b8*/ 	.word	0x00000890
        /*02bc*/ 	.word	0x000000ff
        /*02c0*/ 	.word	0x000000b0
        /*02c4*/ 	.short	0x0100
        /*02c6*/ 	.byte	0x06
	.zero		1


	//   ....[25]....
        /*02c8*/ 	.word	0x000008a0
        /*02cc*/ 	.word	0x000000ff
        /*02d0*/ 	.word	0x000000d0
        /*02d4*/ 	.short	0x0100
        /*02d6*/ 	.byte	0x06
	.zero		1


	//   ....[26]....
        /*02d8*/ 	.word	0x000008b0
        /*02dc*/ 	.word	0x000000ff
        /*02e0*/ 	.word	0x000000b8
        /*02e4*/ 	.short	0x0100
        /*02e6*/ 	.byte	0x06
	.zero		1


	//   ....[27]....
        /*02e8*/ 	.word	0x000008c0
        /*02ec*/ 	.word	0x000000ff
        /*02f0*/ 	.word	0x000000d8
        /*02f4*/ 	.short	0x0100
        /*02f6*/ 	.byte	0x06
	.zero		1


	//   ....[28]....
        /*02f8*/ 	.word	0x000009b0
        /*02fc*/ 	.word	0x000000ff
        /*0300*/ 	.word	0x000000e0
        /*0304*/ 	.short	0x0100
        /*0306*/ 	.byte	0x05
	.zero		1


	//   ....[29]....
        /*0308*/ 	.word	0x000009c0
        /*030c*/ 	.word	0x000000ff
        /*0310*/ 	.word	0x000000e8
        /*0314*/ 	.short	0x0100
        /*0316*/ 	.byte	0x05
	.zero		1


	//   ....[30]....
        /*0318*/ 	.word	0x00000b00
        /*031c*/ 	.word	0x000000ff
        /*0320*/ 	.word	0x000000f0
        /*0324*/ 	.short	0x0100
        /*0326*/ 	.byte	0x05
	.zero		1


	//   ....[31]....
        /*0328*/ 	.word	0x00000b10
        /*032c*/ 	.word	0x000000ff
        /*0330*/ 	.word	0x00000100
        /*0334*/ 	.short	0x0100
        /*0336*/ 	.byte	0x05
	.zero		1


	//   ....[32]....
        /*0338*/ 	.word	0x00000b20
        /*033c*/ 	.word	0x000000ff
        /*0340*/ 	.word	0x000000f8
        /*0344*/ 	.short	0x0100
        /*0346*/ 	.byte	0x05
	.zero		1


	//   ....[33]....
        /*0348*/ 	.word	0x00000b30
        /*034c*/ 	.word	0x000000ff
        /*0350*/ 	.word	0x00000108
        /*0354*/ 	.short	0x0100
        /*0356*/ 	.byte	0x05
	.zero		1


	//   ....[34]....
        /*0358*/ 	.word	0x00000c60
        /*035c*/ 	.word	0x000000ff
        /*0360*/ 	.word	0x00000110
        /*0364*/ 	.short	0x0100
        /*0366*/ 	.byte	0x06
	.zero		1


	//   ....[35]....
        /*0368*/ 	.word	0x00000c70
        /*036c*/ 	.word	0x000000ff
        /*0370*/ 	.word	0x00000120
        /*0374*/ 	.short	0x0100
        /*0376*/ 	.byte	0x06
	.zero		1


	//   ....[36]....
        /*0378*/ 	.word	0x00000c80
        /*037c*/ 	.word	0x000000ff
        /*0380*/ 	.word	0x00000118
        /*0384*/ 	.short	0x0100
        /*0386*/ 	.byte	0x06
	.zero		1


	//   ....[37]....
        /*0388*/ 	.word	0x00000c90
        /*038c*/ 	.word	0x000000ff
        /*0390*/ 	.word	0x00000128
        /*0394*/ 	.short	0x0100
        /*0396*/ 	.byte	0x06
	.zero		1


	//   ....[38]....
        /*0398*/ 	.word	0x00000d90
        /*039c*/ 	.word	0x000000ff
        /*03a0*/ 	.word	0x00000130
        /*03a4*/ 	.short	0x0100
        /*03a6*/ 	.byte	0x05
	.zero		1


	//   ....[39]....
        /*03a8*/ 	.word	0x00000da0
        /*03ac*/ 	.word	0x000000ff
        /*03b0*/ 	.word	0x00000140
        /*03b4*/ 	.short	0x0100
        /*03b6*/ 	.byte	0x05
	.zero		1


	//   ....[40]....
        /*03b8*/ 	.word	0x00000db0
        /*03bc*/ 	.word	0x000000ff
        /*03c0*/ 	.word	0x00000138
        /*03c4*/ 	.short	0x0100
        /*03c6*/ 	.byte	0x05
	.zero		1


	//   ....[41]....
        /*03c8*/ 	.word	0x00000dc0
        /*03cc*/ 	.word	0x000000ff
        /*03d0*/ 	.word	0x00000148
        /*03d4*/ 	.short	0x0100
        /*03d6*/ 	.byte	0x05
	.zero		1


	//   ....[42]....
        /*03d8*/ 	.word	0x00001670
        /*03dc*/ 	.word	0x00000004
        /*03e0*/ 	.word	0x00000140
        /*03e4*/ 	.short	0x010a
        /*03e6*/ 	.byte	0xff
	.zero		1


	//   ....[43]....
        /*03e8*/ 	.word	0x00001690
        /*03ec*/ 	.word	0x00000004
        /*03f0*/ 	.word	0x00000130
        /*03f4*/ 	.short	0x0101
        /*03f6*/ 	.byte	0xff
	.zero		1


	//   ....[44]....
        /*03f8*/ 	.word	0x00001710
        /*03fc*/ 	.word	0x000000ff
        /*0400*/ 	.word	0x00000050
        /*0404*/ 	.short	0x010a
        /*0406*/ 	.byte	0x08
	.zero		1


	//   ....[45]....
        /*0408*/ 	.word	0x00001850
        /*040c*/ 	.word	0x000000ff
        /*0410*/ 	.word	0x00000050
        /*0414*/ 	.short	0x010a
        /*0416*/ 	.byte	0x21
	.zero		1


	//   ....[46]....
        /*0418*/ 	.word	0x00001970
        /*041c*/ 	.word	0x000000ff
        /*0420*/ 	.word	0x00000050
        /*0424*/ 	.short	0x010a
        /*0426*/ 	.byte	0x08
	.zero		1


	//   ....[47]....
        /*0428*/ 	.word	0x00001a50
        /*042c*/ 	.word	0x000000ff
        /*0430*/ 	.word	0x000000e8
        /*0434*/ 	.short	0x0101
        /*0436*/ 	.byte	0x05
	.zero		1


	//   ....[48]....
        /*0438*/ 	.word	0x00001a80
        /*043c*/ 	.word	0x00000008
        /*0440*/ 	.word	0x000000f0
        /*0444*/ 	.short	0x010a
        /*0446*/ 	.byte	0xff
	.zero		1


	//   ....[49]....
        /*0448*/ 	.word	0x00001b50
        /*044c*/ 	.word	0x00000008
        /*0450*/ 	.word	0x00000000
        /*0454*/ 	.short	0x0101
        /*0456*/ 	.byte	0xff
	.zero		1


	//   ....[50]....
        /*0458*/ 	.word	0x000020c0
        /*045c*/ 	.word	0x000000ff
        /*0460*/ 	.word	0x00000000
        /*0464*/ 	.short	0x010a
        /*0466*/ 	.byte	0x04
	.zero		1


	//   ....[51]....
        /*0468*/ 	.word	0x00002150
        /*046c*/ 	.word	0x000000ff
        /*0470*/ 	.word	0x00000000
        /*0474*/ 	.short	0x010a
        /*0476*/ 	.byte	0x04
	.zero		1


	//   ....[52]....
        /*0478*/ 	.word	0x000021e0
        /*047c*/ 	.word	0x000000ff
        /*0480*/ 	.word	0x00000000
        /*0484*/ 	.short	0x010a
        /*0486*/ 	.byte	0x04
	.zero		1


	//   ....[53]....
        /*0488*/ 	.word	0x00002270
        /*048c*/ 	.word	0x000000ff
        /*0490*/ 	.word	0x00000000
        /*0494*/ 	.short	0x010a
        /*0496*/ 	.byte	0x04
	.zero		1


	//   ....[54]....
        /*0498*/ 	.word	0x00002300
        /*049c*/ 	.word	0x000000ff
        /*04a0*/ 	.word	0x00000000
        /*04a4*/ 	.short	0x010a
        /*04a6*/ 	.byte	0x04
	.zero		1


	//   ....[55]....
        /*04a8*/ 	.word	0x00002390
        /*04ac*/ 	.word	0x000000ff
        /*04b0*/ 	.word	0x00000000
        /*04b4*/ 	.short	0x010a
        /*04b6*/ 	.byte	0x04
	.zero		1


	//   ....[56]....
        /*04b8*/ 	.word	0x00002420
        /*04bc*/ 	.word	0x000000ff
        /*04c0*/ 	.word	0x00000000
        /*04c4*/ 	.short	0x010a
        /*04c6*/ 	.byte	0x04
	.zero		1


	//   ....[57]....
        /*04c8*/ 	.word	0x000024b0
        /*04cc*/ 	.word	0x000000ff
        /*04d0*/ 	.word	0x00000000
        /*04d4*/ 	.short	0x010a
        /*04d6*/ 	.byte	0x04
	.zero		1


	//   ....[58]....
        /*04d8*/ 	.word	0x00002540
        /*04dc*/ 	.word	0x000000ff
        /*04e0*/ 	.word	0x00000000
        /*04e4*/ 	.short	0x010a
        /*04e6*/ 	.byte	0x04
	.zero		1


	//   ....[59]....
        /*04e8*/ 	.word	0x000025e0
        /*04ec*/ 	.word	0x00000000
        /*04f0*/ 	.word	0x00000000
        /*04f4*/ 	.short	0x010a
        /*04f6*/ 	.byte	0xff
	.zero		1


	//   ....[60]....
        /*04f8*/ 	.word	0x00002710
        /*04fc*/ 	.word	0x00000000
        /*0500*/ 	.word	0x00000130
        /*0504*/ 	.short	0x010a
        /*0506*/ 	.byte	0xff
	.zero		1


	//   ....[61]....
        /*0508*/ 	.word	0x00002780
        /*050c*/ 	.word	0x00000008
        /*0510*/ 	.word	0x00000000
        /*0514*/ 	.short	0x0101
        /*0516*/ 	.byte	0xff
	.zero		1


	//   ....[62]....
        /*0518*/ 	.word	0x000027a0
        /*051c*/ 	.word	0x000000ff
        /*0520*/ 	.word	0x00000100
        /*0524*/ 	.short	0x010a
        /*0526*/ 	.byte	0x05
	.zero		1


	//   ....[63]....
        /*0528*/ 	.word	0x000028c0
        /*052c*/ 	.word	0x00000000
        /*0530*/ 	.word	0x000000f0
        /*0534*/ 	.short	0x010a
        /*0536*/ 	.byte	0xff
	.zero		1


	//   ....[64]....
        /*0538*/ 	.word	0x000029c0
        /*053c*/ 	.word	0x00000000
        /*0540*/ 	.word	0x00000000
        /*0544*/ 	.short	0x0101
        /*0546*/ 	.byte	0xff
	.zero		1


	//   ....[65]....
        /*0548*/ 	.word	0x00002a50
        /*054c*/ 	.word	0x000000ff
        /*0550*/ 	.word	0x00000100
        /*0554*/ 	.short	0x0106
        /*0556*/ 	.byte	0x05
	.zero		1


	//   ....[66]....
        /*0558*/ 	.word	0x00002a70
        /*055c*/ 	.word	0x000000ff
        /*0560*/ 	.word	0x00000100
        /*0564*/ 	.short	0x010a
        /*0566*/ 	.byte	0x05
	.zero		1


	//   ....[67]....
        /*0568*/ 	.word	0x00002b00
        /*056c*/ 	.word	0x000000ff
        /*0570*/ 	.word	0x00000100
        /*0574*/ 	.short	0x0106
        /*0576*/ 	.byte	0x04
	.zero		1


	//   ....[68]....
        /*0578*/ 	.word	0x00002b40
        /*057c*/ 	.word	0x00000000
        /*0580*/ 	.word	0x00000100
        /*0584*/ 	.short	0x010a
        /*0586*/ 	.byte	0xff
	.zero		1


	//   ....[69]....
        /*0588*/ 	.word	0x00003030
        /*058c*/ 	.word	0x00000000
        /*0590*/ 	.word	0x000000f0
        /*0594*/ 	.short	0x010a
        /*0596*/ 	.byte	0xff
	.zero		1


	//   ....[70]....
        /*0598*/ 	.word	0x00003140
        /*059c*/ 	.word	0x00000003
        /*05a0*/ 	.word	0x00000000
        /*05a4*/ 	.short	0x0101
        /*05a6*/ 	.byte	0xff
	.zero		1


	//   ....[71]....
        /*05a8*/ 	.word	0x00003150
        /*05ac*/ 	.word	0x000000ff
        /*05b0*/ 	.word	0x00000000
        /*05b4*/ 	.short	0x010a
        /*05b6*/ 	.byte	0x05
	.zero		1


	//   ....[72]....
        /*05b8*/ 	.word	0x00003170
        /*05bc*/ 	.word	0x000000ff
        /*05c0*/ 	.word	0x00000120
        /*05c4*/ 	.short	0x010a
        /*05c6*/ 	.byte	0x06
	.zero		1


	//   ....[73]....
        /*05c8*/ 	.word	0x00003240
        /*05cc*/ 	.word	0x000000ff
        /*05d0*/ 	.word	0x00000000
        /*05d4*/ 	.short	0x010a
        /*05d6*/ 	.byte	0x05
	.zero		1


	//   ....[74]....
        /*05d8*/ 	.word	0x00003380
        /*05dc*/ 	.word	0x000000ff
        /*05e0*/ 	.word	0x00000000
        /*05e4*/ 	.short	0x010a
        /*05e6*/ 	.byte	0x18
	.zero		1


	//   ....[75]....
        /*05e8*/ 	.word	0x000035b0
        /*05ec*/ 	.word	0x000000ff
        /*05f0*/ 	.word	0x00000000
        /*05f4*/ 	.short	0x010a
        /*05f6*/ 	.byte	0x06
	.zero		1


	//   ....[76]....
        /*05f8*/ 	.word	0x00003640
        /*05fc*/ 	.word	0x000000ff
        /*0600*/ 	.word	0x00000000
        /*0604*/ 	.short	0x010a
        /*0606*/ 	.byte	0x07
	.zero		1


	//   ....[77]....
        /*0608*/ 	.word	0x00003a90
        /*060c*/ 	.word	0x00000000
        /*0610*/ 	.word	0x000000f0
        /*0614*/ 	.short	0x010a
        /*0616*/ 	.byte	0xff
	.zero		1


	//   ....[78]....
        /*0618*/ 	.word	0x00003b50
        /*061c*/ 	.word	0x00000000
        /*0620*/ 	.word	0x00000000
        /*0624*/ 	.short	0x0101
        /*0626*/ 	.byte	0xff
	.zero		1


	//   ....[79]....
        /*0628*/ 	.word	0x00003e70
        /*062c*/ 	.word	0x000000ff
        /*0630*/ 	.word	0x000000e8
        /*0634*/ 	.short	0x010a
        /*0636*/ 	.byte	0x04
	.zero		1


	//   ....[80]....
        /*0638*/ 	.word	0x00004060
        /*063c*/ 	.word	0x000000ff
        /*0640*/ 	.word	0x000000c0
        /*0644*/ 	.short	0x010a
        /*0646*/ 	.byte	0x04
	.zero		1


	//   ....[81]....
        /*0648*/ 	.word	0x00004330
        /*064c*/ 	.word	0x000000ff
        /*0650*/ 	.word	0x000000a0
        /*0654*/ 	.short	0x010b
        /*0656*/ 	.byte	0x04
	.zero		1


	//   ....[82]....
        /*0658*/ 	.word	0x00004340
        /*065c*/ 	.word	0x000000ff
        /*0660*/ 	.word	0x00000000
        /*0664*/ 	.short	0x0101
        /*0666*/ 	.byte	0x07
	.zero		1


	//   ....[83]....
        /*0668*/ 	.word	0x00004350
        /*066c*/ 	.word	0x000000ff
        /*0670*/ 	.word	0x000000c8
        /*0674*/ 	.short	0x010a
        /*0676*/ 	.byte	0x04
	.zero		1


	//   ....[84]....
        /*0678*/ 	.word	0x000045f0
        /*067c*/ 	.word	0x000000ff
        /*0680*/ 	.word	0x000000a8
        /*0684*/ 	.short	0x010b
        /*0686*/ 	.byte	0x04
	.zero		1


	//   ....[85]....
        /*0688*/ 	.word	0x00004600
        /*068c*/ 	.word	0x000000ff
        /*0690*/ 	.word	0x00000000
        /*0694*/ 	.short	0x0101
        /*0696*/ 	.byte	0x07
	.zero		1


	//   ....[86]....
        /*0698*/ 	.word	0x00004610
        /*069c*/ 	.word	0x000000ff
        /*06a0*/ 	.word	0x000000d0
        /*06a4*/ 	.short	0x010a
        /*06a6*/ 	.byte	0x04
	.zero		1


	//   ....[87]....
        /*06a8*/ 	.word	0x00004960
        /*06ac*/ 	.word	0x000000ff
        /*06b0*/ 	.word	0x000000b0
        /*06b4*/ 	.short	0x010b
        /*06b6*/ 	.byte	0x04
	.zero		1


	//   ....[88]....
        /*06b8*/ 	.word	0x000049c0
        /*06bc*/ 	.word	0x000000ff
        /*06c0*/ 	.word	0x00000000
        /*06c4*/ 	.short	0x0101
        /*06c6*/ 	.byte	0x07
	.zero		1


	//   ....[89]....
        /*06c8*/ 	.word	0x000049d0
        /*06cc*/ 	.word	0x000000ff
        /*06d0*/ 	.word	0x000000d8
        /*06d4*/ 	.short	0x010a
        /*06d6*/ 	.byte	0x04
	.zero		1


	//   ....[90]....
        /*06d8*/ 	.word	0x00004cc0
        /*06dc*/ 	.word	0x000000ff
        /*06e0*/ 	.word	0x000000b8
        /*06e4*/ 	.short	0x010b
        /*06e6*/ 	.byte	0x04
	.zero		1


	//   ....[91]....
        /*06e8*/ 	.word	0x00004cf0
        /*06ec*/ 	.word	0x000000ff
        /*06f0*/ 	.word	0x00000000
        /*06f4*/ 	.short	0x0101
        /*06f6*/ 	.byte	0x05
	.zero		1


	//   ....[92]....
        /*06f8*/ 	.word	0x00004d40
        /*06fc*/ 	.word	0x000000ff
        /*0700*/ 	.word	0x000000c0
        /*0704*/ 	.short	0x010a
        /*0706*/ 	.byte	0x04
	.zero		1


	//   ....[93]....
        /*0708*/ 	.word	0x00004d60
        /*070c*/ 	.word	0x000000ff
        /*0710*/ 	.word	0x000000c8
        /*0714*/ 	.short	0x010a
        /*0716*/ 	.byte	0x04
	.zero		1


	//   ....[94]....
        /*0718*/ 	.word	0x00004d80
        /*071c*/ 	.word	0x000000ff
        /*0720*/ 	.word	0x000000d0
        /*0724*/ 	.short	0x010a
        /*0726*/ 	.byte	0x04
	.zero		1


	//   ....[95]....
        /*0728*/ 	.word	0x00004dc0
        /*072c*/ 	.word	0x00000000
        /*0730*/ 	.word	0x000000d8
        /*0734*/ 	.short	0x010a
        /*0736*/ 	.byte	0xff
	.zero		1


	//   ....[96]....
        /*0738*/ 	.word	0x000050c0
        /*073c*/ 	.word	0x00000000
        /*0740*/ 	.word	0x000000f0
        /*0744*/ 	.short	0x010a
        /*0746*/ 	.byte	0xff
	.zero		1


	//   ....[97]....
        /*0748*/ 	.word	0x000051d0
        /*074c*/ 	.word	0x00000000
        /*0750*/ 	.word	0x00000000
        /*0754*/ 	.short	0x0101
        /*0756*/ 	.byte	0xff
	.zero		1


	//   ....[98]....
        /*0758*/ 	.word	0x00005c30
        /*075c*/ 	.word	0x000000ff
        /*0760*/ 	.word	0x000000a0
        /*0764*/ 	.short	0x010a
        /*0766*/ 	.byte	0x30
	.zero		1


	//   ....[99]....
        /*0768*/ 	.word	0x00005c70
        /*076c*/ 	.word	0x0000004f
        /*0770*/ 	.word	0x00000110
        /*0774*/ 	.short	0x010a
        /*0776*/ 	.byte	0xff
	.zero		1


	//   ....[100]....
        /*0778*/ 	.word	0x00005d60
        /*077c*/ 	.word	0x000000ff
        /*0780*/ 	.word	0x000000a0
        /*0784*/ 	.short	0x010a
        /*0786*/ 	.byte	0x30
	.zero		1


	//   ....[101]....
        /*0788*/ 	.word	0x00005f10
        /*078c*/ 	.word	0x0000004f
        /*0790*/ 	.word	0x00000110
        /*0794*/ 	.short	0x010a
        /*0796*/ 	.byte	0xff
	.zero		1


	//   ....[102]....
        /*0798*/ 	.word	0x00006680
        /*079c*/ 	.word	0x00000000
        /*07a0*/ 	.word	0x00000000
        /*07a4*/ 	.short	0x0101
        /*07a6*/ 	.byte	0xff
	.zero		1


	//   ....[103]....
        /*07a8*/ 	.word	0x00006690
        /*07ac*/ 	.word	0x00000003
        /*07b0*/ 	.word	0x000000a0
        /*07b4*/ 	.short	0x010a
        /*07b6*/ 	.byte	0xff
	.zero		1


	//   ....[104]....
        /*07b8*/ 	.word	0x00006750
        /*07bc*/ 	.word	0x00000003
        /*07c0*/ 	.word	0x000000a0
        /*07c4*/ 	.short	0x010a
        /*07c6*/ 	.byte	0xff
	.zero		1


	//   ....[105]....
        /*07c8*/ 	.word	0x00007050
        /*07cc*/ 	.word	0x00000000
        /*07d0*/ 	.word	0x00000000
        /*07d4*/ 	.short	0x0101
        /*07d6*/ 	.byte	0xff
	.zero		1


	//   ....[106]....
        /*07d8*/ 	.word	0x00007070
        /*07dc*/ 	.word	0x00000003
        /*07e0*/ 	.word	0x000000a0
        /*07e4*/ 	.short	0x010a
        /*07e6*/ 	.byte	0xff
	.zero		1


	//   ....[107]....
        /*07e8*/ 	.word	0x00007120
        /*07ec*/ 	.word	0x00000003
        /*07f0*/ 	.word	0x000000a0
        /*07f4*/ 	.short	0x010a
        /*07f6*/ 	.byte	0xff
	.zero		1


	//   ....[108]....
        /*07f8*/ 	.word	0x00007a20
        /*07fc*/ 	.word	0x00000000
        /*0800*/ 	.word	0x00000000
        /*0804*/ 	.short	0x0101
        /*0806*/ 	.byte	0xff
	.zero		1


	//   ....[109]....
        /*0808*/ 	.word	0x00007a40
        /*080c*/ 	.word	0x00000014
        /*0810*/ 	.word	0x000000a0
        /*0814*/ 	.short	0x010a
        /*0816*/ 	.byte	0xff
	.zero		1


	//   ....[110]....
        /*0818*/ 	.word	0x00007af0
        /*081c*/ 	.word	0x00000014
        /*0820*/ 	.word	0x000000a0
        /*0824*/ 	.short	0x010a
        /*0826*/ 	.byte	0xff
	.zero		1


	//   ....[111]....
        /*0828*/ 	.word	0x00007e50
        /*082c*/ 	.word	0x000000ff
        /*0830*/ 	.word	0x00000000
        /*0834*/ 	.short	0x0101
        /*0836*/ 	.byte	0x05
	.zero		1


	//   ....[112]....
        /*0838*/ 	.word	0x00008440
        /*083c*/ 	.word	0x00000003
        /*0840*/ 	.word	0x00000000
        /*0844*/ 	.short	0x0101
        /*0846*/ 	.byte	0xff
	.zero		1


	//   ....[113]....
        /*0848*/ 	.word	0x000086c0
        /*084c*/ 	.word	0x000000ff
        /*0850*/ 	.word	0x00000000
        /*0854*/ 	.short	0x0101
        /*0856*/ 	.byte	0x04
	.zero		1


	//   ....[114]....
        /*0858*/ 	.word	0x000086e0
        /*085c*/ 	.word	0x00000004
        /*0860*/ 	.word	0x00000140
        /*0864*/ 	.short	0x010a
        /*0866*/ 	.byte	0xff
	.zero		1


	//   ....[115]....
        /*0868*/ 	.word	0x00008740
        /*086c*/ 	.word	0x00000004
        /*0870*/ 	.word	0x00000050
        /*0874*/ 	.short	0x010a
        /*0876*/ 	.byte	0xff
	.zero		1


	//   ....[116]....
        /*0878*/ 	.word	0x00008790
        /*087c*/ 	.word	0x00000008
        /*0880*/ 	.word	0x000000f0
        /*0884*/ 	.short	0x010a
        /*0886*/ 	.byte	0xff
	.zero		1


	//   ....[117]....
        /*0888*/ 	.word	0x000087f0
        /*088c*/ 	.word	0x00000000
        /*0890*/ 	.word	0x00000000
        /*0894*/ 	.short	0x010a
        /*0896*/ 	.byte	0xff
	.zero		1


	//   ....[118]....
        /*0898*/ 	.word	0x00008850
        /*089c*/ 	.word	0x00000000
        /*08a0*/ 	.word	0x00000000
        /*08a4*/ 	.short	0x010a
        /*08a6*/ 	.byte	0xff
	.zero		1


	//   ....[119]....
        /*08a8*/ 	.word	0x000088b0
        /*08ac*/ 	.word	0x00000000
        /*08b0*/ 	.word	0x00000000
        /*08b4*/ 	.short	0x010a
        /*08b6*/ 	.byte	0xff
	.zero		1


	//   ....[120]....
        /*08b8*/ 	.word	0x00008910
        /*08bc*/ 	.word	0x00000000
        /*08c0*/ 	.word	0x00000000
        /*08c4*/ 	.short	0x010a
        /*08c6*/ 	.byte	0xff
	.zero		1


	//   ....[121]....
        /*08c8*/ 	.word	0x00008970
        /*08cc*/ 	.word	0x00000000
        /*08d0*/ 	.word	0x00000000
        /*08d4*/ 	.short	0x010a
        /*08d6*/ 	.byte	0xff
	.zero		1


	//   ....[122]....
        /*08d8*/ 	.word	0x000089d0
        /*08dc*/ 	.word	0x00000000
        /*08e0*/ 	.word	0x00000000
        /*08e4*/ 	.short	0x010a
        /*08e6*/ 	.byte	0xff
	.zero		1


	//   ....[123]....
        /*08e8*/ 	.word	0x00008a30
        /*08ec*/ 	.word	0x00000000
        /*08f0*/ 	.word	0x00000000
        /*08f4*/ 	.short	0x010a
        /*08f6*/ 	.byte	0xff
	.zero		1


	//   ....[124]....
        /*08f8*/ 	.word	0x00008a90
        /*08fc*/ 	.word	0x00000000
        /*0900*/ 	.word	0x00000000
        /*0904*/ 	.short	0x010a
        /*0906*/ 	.byte	0xff
	.zero		1


	//   ....[125]....
        /*0908*/ 	.word	0x00008af0
        /*090c*/ 	.word	0x00000000
        /*0910*/ 	.word	0x00000000
        /*0914*/ 	.short	0x010a
        /*0916*/ 	.byte	0xff
	.zero		1


	//   ....[126]....
        /*0918*/ 	.word	0x00008b40
        /*091c*/ 	.word	0x00000000
        /*0920*/ 	.word	0x00000130
        /*0924*/ 	.short	0x010a
        /*0926*/ 	.byte	0xff
	.zero		1


	//   ....[127]....
        /*0928*/ 	.word	0x00008ba0
        /*092c*/ 	.word	0x00000000
        /*0930*/ 	.word	0x00000100
        /*0934*/ 	.short	0x010a
        /*0936*/ 	.byte	0xff
	.zero		1


	//   ....[128]....
        /*0938*/ 	.word	0x00008bf0
        /*093c*/ 	.word	0x00000000
        /*0940*/ 	.word	0x000000f0
        /*0944*/ 	.short	0x010a
        /*0946*/ 	.byte	0xff
	.zero		1


	//   ....[129]....
        /*0948*/ 	.word	0x00008c50
        /*094c*/ 	.word	0x00000000
        /*0950*/ 	.word	0x00000100
        /*0954*/ 	.short	0x010a
        /*0956*/ 	.byte	0xff
	.zero		1


	//   ....[130]....
        /*0958*/ 	.word	0x00008ca0
        /*095c*/ 	.word	0x00000000
        /*0960*/ 	.word	0x000000f0
        /*0964*/ 	.short	0x010a
        /*0966*/ 	.byte	0xff
	.zero		1


	//   ....[131]....
        /*0968*/ 	.word	0x00008d00
        /*096c*/ 	.word	0x00000003
        /*0970*/ 	.word	0x00000120
        /*0974*/ 	.short	0x010a
        /*0976*/ 	.byte	0xff
	.zero		1


	//   ....[132]....
        /*0978*/ 	.word	0x00008d60
        /*097c*/ 	.word	0x00000000
        /*0980*/ 	.word	0x00000000
        /*0984*/ 	.short	0x010a
        /*0986*/ 	.byte	0xff
	.zero		1


	//   ....[133]....
        /*0988*/ 	.word	0x00008dc0
        /*098c*/ 	.word	0x00000000
        /*0990*/ 	.word	0x00000000
        /*0994*/ 	.short	0x010a
        /*0996*/ 	.byte	0xff
	.zero		1


	//   ....[134]....
        /*0998*/ 	.word	0x00008e20
        /*099c*/ 	.word	0x00000000
        /*09a0*/ 	.word	0x00000000
        /*09a4*/ 	.short	0x010a
        /*09a6*/ 	.byte	0xff
	.zero		1


	//   ....[135]....
        /*09a8*/ 	.word	0x00008e70
        /*09ac*/ 	.word	0x00000000
        /*09b0*/ 	.word	0x000000f0
        /*09b4*/ 	.short	0x010a
        /*09b6*/ 	.byte	0xff
	.zero		1


	//   ....[136]....
        /*09b8*/ 	.word	0x00008ed0
        /*09bc*/ 	.word	0x00000000
        /*09c0*/ 	.word	0x000000e8
        /*09c4*/ 	.short	0x010a
        /*09c6*/ 	.byte	0xff
	.zero		1


	//   ....[137]....
        /*09c8*/ 	.word	0x00008f30
        /*09cc*/ 	.word	0x00000000
        /*09d0*/ 	.word	0x000000c0
        /*09d4*/ 	.short	0x010a
        /*09d6*/ 	.byte	0xff
	.zero		1


	//   ....[138]....
        /*09d8*/ 	.word	0x00008f90
        /*09dc*/ 	.word	0x00000000
        /*09e0*/ 	.word	0x000000c8
        /*09e4*/ 	.short	0x010a
        /*09e6*/ 	.byte	0xff
	.zero		1


	//   ....[139]....
        /*09e8*/ 	.word	0x00008ff0
        /*09ec*/ 	.word	0x00000000
        /*09f0*/ 	.word	0x000000d0
        /*09f4*/ 	.short	0x010a
        /*09f6*/ 	.byte	0xff
	.zero		1


	//   ....[140]....
        /*09f8*/ 	.word	0x00009050
        /*09fc*/ 	.word	0x00000000
        /*0a00*/ 	.word	0x000000d8
        /*0a04*/ 	.short	0x010a
        /*0a06*/ 	.byte	0xff
	.zero		1


	//   ....[141]....
        /*0a08*/ 	.word	0x000090b0
        /*0a0c*/ 	.word	0x00000000
        /*0a10*/ 	.word	0x000000c0
        /*0a14*/ 	.short	0x010a
        /*0a16*/ 	.byte	0xff
	.zero		1


	//   ....[142]....
        /*0a18*/ 	.word	0x00009110
        /*0a1c*/ 	.word	0x00000000
        /*0a20*/ 	.word	0x000000c8
        /*0a24*/ 	.short	0x010a
        /*0a26*/ 	.byte	0xff
	.zero		1


	//   ....[143]....
        /*0a28*/ 	.word	0x00009170
        /*0a2c*/ 	.word	0x00000000
        /*0a30*/ 	.word	0x000000d0
        /*0a34*/ 	.short	0x010a
        /*0a36*/ 	.byte	0xff
	.zero		1


	//   ....[144]....
        /*0a38*/ 	.word	0x000091c0
        /*0a3c*/ 	.word	0x00000000
        /*0a40*/ 	.word	0x000000f0
        /*0a44*/ 	.short	0x010a
        /*0a46*/ 	.byte	0xff
	.zero		1


	//   ....[145]....
        /*0a48*/ 	.word	0x00009220
        /*0a4c*/ 	.word	0x00000003
        /*0a50*/ 	.word	0x000000a0
        /*0a54*/ 	.short	0x010a
        /*0a56*/ 	.byte	0xff
	.zero		1


	//   ....[146]....
        /*0a58*/ 	.word	0x00009270
        /*0a5c*/ 	.word	0x0000004f
        /*0a60*/ 	.word	0x00000110
        /*0a64*/ 	.short	0x010a
        /*0a66*/ 	.byte	0xff
	.zero		1


	//   ....[147]....
        /*0a68*/ 	.word	0x000092c0
        /*0a6c*/ 	.word	0x00000003
        /*0a70*/ 	.word	0x000000a0
        /*0a74*/ 	.short	0x010a
        /*0a76*/ 	.byte	0xff
	.zero		1


	//   ....[148]....
        /*0a78*/ 	.word	0x00009310
        /*0a7c*/ 	.word	0x00000003
        /*0a80*/ 	.word	0x000000a0
        /*0a84*/ 	.short	0x010a
        /*0a86*/ 	.byte	0xff
	.zero		1


	//   ....[149]....
        /*0a88*/ 	.word	0x00009360
        /*0a8c*/ 	.word	0x00000014
        /*0a90*/ 	.word	0x000000a0
        /*0a94*/ 	.short	0x010a
        /*0a96*/ 	.byte	0xff
	.zero		1


	//----- nvinfo : EIATTR_NUM_MBARRIERS
	.align		4
.L_47:
        /*0a98*/ 	.byte	0x03, 0x38
        /*0a9a*/ 	.short	0x002a


	//----- nvinfo : EIATTR_EXIT_INSTR_OFFSETS
	.align		4
        /*0a9c*/ 	.byte	0x04, 0x1c
        /*0a9e*/ 	.short	(.L_49 - .L_48)


	//   ....[0]....
.L_48:
        /*0aa0*/ 	.word	0x00002610


	//   ....[1]....
        /*0aa4*/ 	.word	0x00002b10


	//   ....[2]....
        /*0aa8*/ 	.word	0x00002b70


	//   ....[3]....
        /*0aac*/ 	.word	0x000038a0


	//   ....[4]....
        /*0ab0*/ 	.word	0x00004df0


	//   ....[5]....
        /*0ab4*/ 	.word	0x00004e30


	//   ....[6]....
        /*0ab8*/ 	.word	0x000085b0


	//   ....[7]....
        /*0abc*/ 	.word	0x00008630


	//   ....[8]....
        /*0ac0*/ 	.word	0x00008660


	//   ....[9]....
        /*0ac4*/ 	.word	0x000086d0


	//----- nvinfo : EIATTR_MAX_THREADS
	.align		4
.L_49:
        /*0ac8*/ 	.byte	0x04, 0x05
        /*0aca*/ 	.short	(.L_51 - .L_50)
.L_50:
        /*0acc*/ 	.word	0x00000100
        /*0ad0*/ 	.word	0x00000001
        /*0ad4*/ 	.word	0x00000001


	//----- nvinfo : EIATTR_CRS_STACK_SIZE
	.align		4
.L_51:
        /*0ad8*/ 	.byte	0x04, 0x1e
        /*0ada*/ 	.short	(.L_53 - .L_52)
.L_52:
        /*0adc*/ 	.word	0x00000000


	//----- nvinfo : EIATTR_CBANK_PARAM_SIZE
	.align		4
.L_53:
        /*0ae0*/ 	.byte	0x03, 0x19
        /*0ae2*/ 	.short	0x0a00


	//----- nvinfo : EIATTR_PARAM_CBANK
	.align		4
        /*0ae4*/ 	.byte	0x04, 0x0a
        /*0ae6*/ 	.short	(.L_55 - .L_54)
	.align		4
.L_54:
        /*0ae8*/ 	.word	index@(.nv.constant0._ZN7cutlass13device_kernelINS_4gemm6kernel13GemmUniversalIN4cute5tupleIJiiiiEEENS1_10collective13CollectiveMmaINS1_41MainloopSm100TmaUmmaWarpSpecializedSparseILi10ELi2ELi2ENS5_IJNS4_1CILi1EEESB_SB_EEEEENS5_IJNSA_ILi128EEENSA_ILi64EEESE_EEENS_12float_e4m3_tENS5_IJNS4_6LayoutINS5_IJiNS5_IJNSA_ILi2EEEiEEEiEEENS5_IJlNS5_IJSB_SJ_EEElEEEEENSI_INS5_IJNS5_IJSE_iEEESP_iEEENS5_IJNS5_IJSE_NSA_ILi16384EEEEEENS5_IJSB_lEEElEEEEEEEESH_NS5_IJlSB_lEEENS4_8TiledMMAINS4_8MMA_AtomIJNS4_26SM100_MMA_F8F6F4_SS_SPARSEISH_SH_fLi128ELi64ELNS4_4UMMA5MajorE0ELS12_0ELNS11_7ScaleInE0ELS13_0EEEEEENSI_ISC_NS5_IJNSA_ILi0EEES16_S16_EEEEENS5_IJNS4_10UnderscoreES19_S19_EEEEENS4_13SM90_TMA_LOADENS4_14ComposedLayoutINS4_7SwizzleILi2ELi4ELi3EEENS4_25smem_sparse_ptr_flag_bitsILi2ELi8EEENSI_INS5_IJNS5_IJSB_NSA_ILi8EEEEEENS5_IJSJ_SF_EEEEEENS5_IJNS5_IJS16_SE_EEESM_EEEEEEEvNS4_8identityES1C_NS1D_INS1E_ILi3ELi4ELi3EEENS4_18smem_ptr_flag_bitsILi8EEENSI_INS5_IJS1I_SE_EEENS5_IJSE_SB_EEEEEEEvS1Q_EENS_8epilogue10collective18CollectiveEpilogueINS1Z_23Sm100TmaWarpSpecializedILi4ELi2ELi16ELb1ELb0EEEJSG_NS5_IJNSI_ISE_SB_EENSI_INSA_ILi16EEESB_EEEEEfNS5_IJSB_llEEEfS28_NS1Z_6fusion15FusionCallbacksIS23_NS29_17LinearCombinationIffffLNS_15FloatRoundStyleE2EEESG_S27_JEEENS4_5SM1004TMEM4LOAD26SM100_TMEM_LOAD_32dp32b16xES1C_NS1D_INS1E_ILi2ELi5ELi2EEENS1S_ILi32EEENSI_INS5_IJNSA_ILi32EEENSA_ILi4EEEEEENS5_IJSB_S2L_EEEEEEENS4_39AutoVectorizingCopyWithAssumedAlignmentILi128EEENS4_14SM90_TMA_STOREES2Q_S2S_S2S_EEEvvEEEEvNT_6ParamsE)
        /*0aec*/ 	.short	0x0380
        /*0aee*/ 	.short	0x0a00


	//----- nvinfo : EIATTR_SW_WAR
	.align		4
.L_55:
        /*0af0*/ 	.byte	0x04, 0x36
        /*0af2*/ 	.short	(.L_57 - .L_56)
.L_56:
        /*0af4*/ 	.word	0x00000008
.L_57:


//--------------------- .nv.callgraph             --------------------------
	.section	.nv.callgraph,"",@"SHT_CUDA_CALLGRAPH"
	.align	4
	.sectionentsize	8
	.align		4
        /*0000*/ 	.word	0x00000000
	.align		4
        /*0004*/ 	.word	0xffffffff
	.align		4
        /*0008*/ 	.word	index@(_ZN7cutlass13device_kernelINS_4gemm6kernel13GemmUniversalIN4cute5tupleIJiiiiEEENS1_10collective13CollectiveMmaINS1_41MainloopSm100TmaUmmaWarpSpecializedSparseILi10ELi2ELi2ENS5_IJNS4_1CILi1EEESB_SB_EEEEENS5_IJNSA_ILi128EEENSA_ILi64EEESE_EEENS_12float_e4m3_tENS5_IJNS4_6LayoutINS5_IJiNS5_IJNSA_ILi2EEEiEEEiEEENS5_IJlNS5_IJSB_SJ_EEElEEEEENSI_INS5_IJNS5_IJSE_iEEESP_iEEENS5_IJNS5_IJSE_NSA_ILi16384EEEEEENS5_IJSB_lEEElEEEEEEEESH_NS5_IJlSB_lEEENS4_8TiledMMAINS4_8MMA_AtomIJNS4_26SM100_MMA_F8F6F4_SS_SPARSEISH_SH_fLi128ELi64ELNS4_4UMMA5MajorE0ELS12_0ELNS11_7ScaleInE0ELS13_0EEEEEENSI_ISC_NS5_IJNSA_ILi0EEES16_S16_EEEEENS5_IJNS4_10UnderscoreES19_S19_EEEEENS4_13SM90_TMA_LOADENS4_14ComposedLayoutINS4_7SwizzleILi2ELi4ELi3EEENS4_25smem_sparse_ptr_flag_bitsILi2ELi8EEENSI_INS5_IJNS5_IJSB_NSA_ILi8EEEEEENS5_IJSJ_SF_EEEEEENS5_IJNS5_IJS16_SE_EEESM_EEEEEEEvNS4_8identityES1C_NS1D_INS1E_ILi3ELi4ELi3EEENS4_18smem_ptr_flag_bitsILi8EEENSI_INS5_IJS1I_SE_EEENS5_IJSE_SB_EEEEEEEvS1Q_EENS_8epilogue10collective18CollectiveEpilogueINS1Z_23Sm100TmaWarpSpecializedILi4ELi2ELi16ELb1ELb0EEEJSG_NS5_IJNSI_ISE_SB_EENSI_INSA_ILi16EEESB_EEEEEfNS5_IJSB_llEEEfS28_NS1Z_6fusion15FusionCallbacksIS23_NS29_17LinearCombinationIffffLNS_15FloatRoundStyleE2EEESG_S27_JEEENS4_5SM1004TMEM4LOAD26SM100_TMEM_LOAD_32dp32b16xES1C_NS1D_INS1E_ILi2ELi5ELi2EEENS1S_ILi32EEENSI_INS5_IJNSA_ILi32EEENSA_ILi4EEEEEENS5_IJSB_S2L_EEEEEEENS4_39AutoVectorizingCopyWithAssumedAlignmentILi128EEENS4_14SM90_TMA_STOREES2Q_S2S_S2S_EEEvvEEEEvNT_6ParamsE)
	.align		4
        /*000c*/ 	.word	index@(__assertfail)
	.align		4
        /*0010*/ 	.word	0x00000000
	.align		4
        /*0014*/ 	.word	0xfffffffe
	.align		4
        /*0018*/ 	.word	0x00000000
	.align		4
        /*001c*/ 	.word	0xfffffffd
	.align		4
        /*0020*/ 	.word	0x00000000
	.align		4
        /*0024*/ 	.word	0xfffffffc


//--------------------- .nv.constant4             --------------------------
	.section	.nv.constant4,"a",@progbits
	.align	8
	.align		8
.nv.constant4:
        /*0000*/ 	.dword	__assertfail
	.align		8
        /*0008*/ 	.dword	__unnamed_1
	.align		8
        /*0010*/ 	.dword	__unnamed_2
	.align		8
        /*0018*/ 	.dword	_ZN39_INTERNAL_0aff11f7_4_k_cu_c360de0a_26244cuda3std3__45__cpo5beginE
	.align		8
        /*0020*/ 	.dword	_ZN39_INTERNAL_0aff11f7_4_k_cu_c360de0a_26244cuda3std3__45__cpo3endE
	.align		8
        /*0028*/ 	.dword	_ZN39_INTERNAL_0aff11f7_4_k_cu_c360de0a_26244cuda3std3__45__cpo6cbeginE
	.align		8
        /*0030*/ 	.dword	_ZN39_INTERNAL_0aff11f7_4_k_cu_c360de0a_26244cuda3std3__45__cpo4cendE
	.align		8
        /*0038*/ 	.dword	_ZN39_INTERNAL_0aff11f7_4_k_cu_c360de0a_26244cuda3std3__441_GLOBAL__N__0aff11f7_4_k_cu_c360de0a_26246ignoreE
	.align		8
        /*0040*/ 	.dword	_ZN39_INTERNAL_0aff11f7_4_k_cu_c360de0a_26244cuda3std3__419piecewise_constructE
	.align		8
        /*0048*/ 	.dword	_ZN39_INTERNAL_0aff11f7_4_k_cu_c360de0a_26244cuda3std3__48in_placeE
	.align		8
        /*0050*/ 	.dword	_ZN39_INTERNAL_0aff11f7_4_k_cu_c360de0a_26244cuda3std6ranges3__45__cpo4swapE
	.align		8
        /*0058*/ 	.dword	_ZN39_INTERNAL_0aff11f7_4_k_cu_c360de0a_26244cuda3std6ranges3__45__cpo9iter_moveE
	.align		8
        /*0060*/ 	.dword	_ZN39_INTERNAL_0aff11f7_4_k_cu_c360de0a_26244cute7productE
	.align		8
        /*0068*/ 	.dword	_ZN39_INTERNAL_0aff11f7_4_k_cu_c360de0a_26244cute1_E
	.align		8
        /*0070*/ 	.dword	$str$25
	.align		8
        /*0078*/ 	.dword	$str$26
	.align		8
        /*0080*/ 	.dword	$str$27
	.align		8
        /*0088*/ 	.dword	$str$28


//--------------------- .text._ZN7cutlass13device_kernelINS_4gemm6kernel13GemmUniversalIN4cute5tupleIJiiiiEEENS1_10collective13CollectiveMmaINS1_41MainloopSm100TmaUmmaWarpSpecializedSparseILi10ELi2ELi2ENS5_IJNS4_1CILi1EEESB_SB_EEEEENS5_IJNSA_ILi128EEENSA_ILi64EEESE_EEENS_12float_e4m3_tENS5_IJNS4_6LayoutINS5_IJiNS5_IJNSA_ILi2EEEiEEEiEEENS5_IJlNS5_IJSB_SJ_EEElEEEEENSI_INS5_IJNS5_IJSE_iEEESP_iEEENS5_IJNS5_IJSE_NSA_ILi16384EEEEEENS5_IJSB_lEEElEEEEEEEESH_NS5_IJlSB_lEEENS4_8TiledMMAINS4_8MMA_AtomIJNS4_26SM100_MMA_F8F6F4_SS_SPARSEISH_SH_fLi128ELi64ELNS4_4UMMA5MajorE0ELS12_0ELNS11_7ScaleInE0ELS13_0EEEEEENSI_ISC_NS5_IJNSA_ILi0EEES16_S16_EEEEENS5_IJNS4_10UnderscoreES19_S19_EEEEENS4_13SM90_TMA_LOADENS4_14ComposedLayoutINS4_7SwizzleILi2ELi4ELi3EEENS4_25smem_sparse_ptr_flag_bitsILi2ELi8EEENSI_INS5_IJNS5_IJSB_NSA_ILi8EEEEEENS5_IJSJ_SF_EEEEEENS5_IJNS5_IJS16_SE_EEESM_EEEEEEEvNS4_8identityES1C_NS1D_INS1E_ILi3ELi4ELi3EEENS4_18smem_ptr_flag_bitsILi8EEENSI_INS5_IJS1I_SE_EEENS5_IJSE_SB_EEEEEEEvS1Q_EENS_8epilogue10collective18CollectiveEpilogueINS1Z_23Sm100TmaWarpSpecializedILi4ELi2ELi16ELb1ELb0EEEJSG_NS5_IJNSI_ISE_SB_EENSI_INSA_ILi16EEESB_EEEEEfNS5_IJSB_llEEEfS28_NS1Z_6fusion15FusionCallbacksIS23_NS29_17LinearCombinationIffffLNS_15FloatRoundStyleE2EEESG_S27_JEEENS4_5SM1004TMEM4LOAD26SM100_TMEM_LOAD_32dp32b16xES1C_NS1D_INS1E_ILi2ELi5ELi2EEENS1S_ILi32EEENSI_INS5_IJNSA_ILi32EEENSA_ILi4EEEEEENS5_IJSB_S2L_EEEEEEENS4_39AutoVectorizingCopyWithAssumedAlignmentILi128EEENS4_14SM90_TMA_STOREES2Q_S2S_S2S_EEEvvEEEEvNT_6ParamsE --------------------------
	.section	.text._ZN7cutlass13device_kernelINS_4gemm6kernel13GemmUniversalIN4cute5tupleIJiiiiEEENS1_10collective13CollectiveMmaINS1_41MainloopSm100TmaUmmaWarpSpecializedSparseILi10ELi2ELi2ENS5_IJNS4_1CILi1EEESB_SB_EEEEENS5_IJNSA_ILi128EEENSA_ILi64EEESE_EEENS_12float_e4m3_tENS5_IJNS4_6LayoutINS5_IJiNS5_IJNSA_ILi2EEEiEEEiEEENS5_IJlNS5_IJSB_SJ_EEElEEEEENSI_INS5_IJNS5_IJSE_iEEESP_iEEENS5_IJNS5_IJSE_NSA_ILi16384EEEEEENS5_IJSB_lEEElEEEEEEEESH_NS5_IJlSB_lEEENS4_8TiledMMAINS4_8MMA_AtomIJNS4_26SM100_MMA_F8F6F4_SS_SPARSEISH_SH_fLi128ELi64ELNS4_4UMMA5MajorE0ELS12_0ELNS11_7ScaleInE0ELS13_0EEEEEENSI_ISC_NS5_IJNSA_ILi0EEES16_S16_EEEEENS5_IJNS4_10UnderscoreES19_S19_EEEEENS4_13SM90_TMA_LOADENS4_14ComposedLayoutINS4_7SwizzleILi2ELi4ELi3EEENS4_25smem_sparse_ptr_flag_bitsILi2ELi8EEENSI_INS5_IJNS5_IJSB_NSA_ILi8EEEEEENS5_IJSJ_SF_EEEEEENS5_IJNS5_IJS16_SE_EEESM_EEEEEEEvNS4_8identityES1C_NS1D_INS1E_ILi3ELi4ELi3EEENS4_18smem_ptr_flag_bitsILi8EEENSI_INS5_IJS1I_SE_EEENS5_IJSE_SB_EEEEEEEvS1Q_EENS_8epilogue10collective18CollectiveEpilogueINS1Z_23Sm100TmaWarpSpecializedILi4ELi2ELi16ELb1ELb0EEEJSG_NS5_IJNSI_ISE_SB_EENSI_INSA_ILi16EEESB_EEEEEfNS5_IJSB_llEEEfS28_NS1Z_6fusion15FusionCallbacksIS23_NS29_17LinearCombinationIffffLNS_15FloatRoundStyleE2EEESG_S27_JEEENS4_5SM1004TMEM4LOAD26SM100_TMEM_LOAD_32dp32b16xES1C_NS1D_INS1E_ILi2ELi5ELi2EEENS1S_ILi32EEENSI_INS5_IJNSA_ILi32EEENSA_ILi4EEEEEENS5_IJSB_S2L_EEEEEEENS4_39AutoVectorizingCopyWithAssumedAlignmentILi128EEENS4_14SM90_TMA_STOREES2Q_S2S_S2S_EEEvvEEEEvNT_6ParamsE,"ax",@progbits
	.align	128
.text._ZN7cutlass13device_kernelINS_4gemm6kernel13GemmUniversalIN4cute5tupleIJiiiiEEENS1_10collective13CollectiveMmaINS1_41MainloopSm100TmaUmmaWarpSpecializedSparseILi10ELi2ELi2ENS5_IJNS4_1CILi1EEESB_SB_EEEEENS5_IJNSA_ILi128EEENSA_ILi64EEESE_EEENS_12float_e4m3_tENS5_IJNS4_6LayoutINS5_IJiNS5_IJNSA_ILi2EEEiEEEiEEENS5_IJlNS5_IJSB_SJ_EEElEEEEENSI_INS5_IJNS5_IJSE_iEEESP_iEEENS5_IJNS5_IJSE_NSA_ILi16384EEEEEENS5_IJSB_lEEElEEEEEEEESH_NS5_IJlSB_lEEENS4_8TiledMMAINS4_8MMA_AtomIJNS4_26SM100_MMA_F8F6F4_SS_SPARSEISH_SH_fLi128ELi64ELNS4_4UMMA5MajorE0ELS12_0ELNS11_7ScaleInE0ELS13_0EEEEEENSI_ISC_NS5_IJNSA_ILi0EEES16_S16_EEEEENS5_IJNS4_10UnderscoreES19_S19_EEEEENS4_13SM90_TMA_LOADENS4_14ComposedLayoutINS4_7SwizzleILi2ELi4ELi3EEENS4_25smem_sparse_ptr_flag_bitsILi2ELi8EEENSI_INS5_IJNS5_IJSB_NSA_ILi8EEEEEENS5_IJSJ_SF_EEEEEENS5_IJNS5_IJS16_SE_EEESM_EEEEEEEvNS4_8identityES1C_NS1D_INS1E_ILi3ELi4ELi3EEENS4_18smem_ptr_flag_bitsILi8EEENSI_INS5_IJS1I_SE_EEENS5_IJSE_SB_EEEEEEEvS1Q_EENS_8epilogue10collective18CollectiveEpilogueINS1Z_23Sm100TmaWarpSpecializedILi4ELi2ELi16ELb1ELb0EEEJSG_NS5_IJNSI_ISE_SB_EENSI_INSA_ILi16EEESB_EEEEEfNS5_IJSB_llEEEfS28_NS1Z_6fusion15FusionCallbacksIS23_NS29_17LinearCombinationIffffLNS_15FloatRoundStyleE2EEESG_S27_JEEENS4_5SM1004TMEM4LOAD26SM100_TMEM_LOAD_32dp32b16xES1C_NS1D_INS1E_ILi2ELi5ELi2EEENS1S_ILi32EEENSI_INS5_IJNSA_ILi32EEENSA_ILi4EEEEEENS5_IJSB_S2L_EEEEEEENS4_39AutoVectorizingCopyWithAssumedAlignmentILi128EEENS4_14SM90_TMA_STOREES2Q_S2S_S2S_EEEvvEEEEvNT_6ParamsE:
        .type           _ZN7cutlass13device_kernelINS_4gemm6kernel13GemmUniversalIN4cute5tupleIJiiiiEEENS1_10collective13CollectiveMmaINS1_41MainloopSm100TmaUmmaWarpSpecializedSparseILi10ELi2ELi2ENS5_IJNS4_1CILi1EEESB_SB_EEEEENS5_IJNSA_ILi128EEENSA_ILi64EEESE_EEENS_12float_e4m3_tENS5_IJNS4_6LayoutINS5_IJiNS5_IJNSA_ILi2EEEiEEEiEEENS5_IJlNS5_IJSB_SJ_EEElEEEEENSI_INS5_IJNS5_IJSE_iEEESP_iEEENS5_IJNS5_IJSE_NSA_ILi16384EEEEEENS5_IJSB_lEEElEEEEEEEESH_NS5_IJlSB_lEEENS4_8TiledMMAINS4_8MMA_AtomIJNS4_26SM100_MMA_F8F6F4_SS_SPARSEISH_SH_fLi128ELi64ELNS4_4UMMA5MajorE0ELS12_0ELNS11_7ScaleInE0ELS13_0EEEEEENSI_ISC_NS5_IJNSA_ILi0EEES16_S16_EEEEENS5_IJNS4_10UnderscoreES19_S19_EEEEENS4_13SM90_TMA_LOADENS4_14ComposedLayoutINS4_7SwizzleILi2ELi4ELi3EEENS4_25smem_sparse_ptr_flag_bitsILi2ELi8EEENSI_INS5_IJNS5_IJSB_NSA_ILi8EEEEEENS5_IJSJ_SF_EEEEEENS5_IJNS5_IJS16_SE_EEESM_EEEEEEEvNS4_8identityES1C_NS1D_INS1E_ILi3ELi4ELi3EEENS4_18smem_ptr_flag_bitsILi8EEENSI_INS5_IJS1I_SE_EEENS5_IJSE_SB_EEEEEEEvS1Q_EENS_8epilogue10collective18CollectiveEpilogueINS1Z_23Sm100TmaWarpSpecializedILi4ELi2ELi16ELb1ELb0EEEJSG_NS5_IJNSI_ISE_SB_EENSI_INSA_ILi16EEESB_EEEEEfNS5_IJSB_llEEEfS28_NS1Z_6fusion15FusionCallbacksIS23_NS29_17LinearCombinationIffffLNS_15FloatRoundStyleE2EEESG_S27_JEEENS4_5SM1004TMEM4LOAD26SM100_TMEM_LOAD_32dp32b16xES1C_NS1D_INS1E_ILi2ELi5ELi2EEENS1S_ILi32EEENSI_INS5_IJNSA_ILi32EEENSA_ILi4EEEEEENS5_IJSB_S2L_EEEEEEENS4_39AutoVectorizingCopyWithAssumedAlignmentILi128EEENS4_14SM90_TMA_STOREES2Q_S2S_S2S_EEEvvEEEEvNT_6ParamsE,@function
        .size           _ZN7cutlass13device_kernelINS_4gemm6kernel13GemmUniversalIN4cute5tupleIJiiiiEEENS1_10collective13CollectiveMmaINS1_41MainloopSm100TmaUmmaWarpSpecializedSparseILi10ELi2ELi2ENS5_IJNS4_1CILi1EEESB_SB_EEEEENS5_IJNSA_ILi128EEENSA_ILi64EEESE_EEENS_12float_e4m3_tENS5_IJNS4_6LayoutINS5_IJiNS5_IJNSA_ILi2EEEiEEEiEEENS5_IJlNS5_IJSB_SJ_EEElEEEEENSI_INS5_IJNS5_IJSE_iEEESP_iEEENS5_IJNS5_IJSE_NSA_ILi16384EEEEEENS5_IJSB_lEEElEEEEEEEESH_NS5_IJlSB_lEEENS4_8TiledMMAINS4_8MMA_AtomIJNS4_26SM100_MMA_F8F6F4_SS_SPARSEISH_SH_fLi128ELi64ELNS4_4UMMA5MajorE0ELS12_0ELNS11_7ScaleInE0ELS13_0EEEEEENSI_ISC_NS5_IJNSA_ILi0EEES16_S16_EEEEENS5_IJNS4_10UnderscoreES19_S19_EEEEENS4_13SM90_TMA_LOADENS4_14ComposedLayoutINS4_7SwizzleILi2ELi4ELi3EEENS4_25smem_sparse_ptr_flag_bitsILi2ELi8EEENSI_INS5_IJNS5_IJSB_NSA_ILi8EEEEEENS5_IJSJ_SF_EEEEEENS5_IJNS5_IJS16_SE_EEESM_EEEEEEEvNS4_8identityES1C_NS1D_INS1E_ILi3ELi4ELi3EEENS4_18smem_ptr_flag_bitsILi8EEENSI_INS5_IJS1I_SE_EEENS5_IJSE_SB_EEEEEEEvS1Q_EENS_8epilogue10collective18CollectiveEpilogueINS1Z_23Sm100TmaWarpSpecializedILi4ELi2ELi16ELb1ELb0EEEJSG_NS5_IJNSI_ISE_SB_EENSI_INSA_ILi16EEESB_EEEEEfNS5_IJSB_llEEEfS28_NS1Z_6fusion15FusionCallbacksIS23_NS29_17LinearCombinationIffffLNS_15FloatRoundStyleE2EEESG_S27_JEEENS4_5SM1004TMEM4LOAD26SM100_TMEM_LOAD_32dp32b16xES1C_NS1D_INS1E_ILi2ELi5ELi2EEENS1S_ILi32EEENSI_INS5_IJNSA_ILi32EEENSA_ILi4EEEEEENS5_IJSB_S2L_EEEEEEENS4_39AutoVectorizingCopyWithAssumedAlignmentILi128EEENS4_14SM90_TMA_STOREES2Q_S2S_S2S_EEEvvEEEEvNT_6ParamsE,(.L_x_180 - _ZN7cutlass13device_kernelINS_4gemm6kernel13GemmUniversalIN4cute5tupleIJiiiiEEENS1_10collective13CollectiveMmaINS1_41MainloopSm100TmaUmmaWarpSpecializedSparseILi10ELi2ELi2ENS5_IJNS4_1CILi1EEESB_SB_EEEEENS5_IJNSA_ILi128EEENSA_ILi64EEESE_EEENS_12float_e4m3_tENS5_IJNS4_6LayoutINS5_IJiNS5_IJNSA_ILi2EEEiEEEiEEENS5_IJlNS5_IJSB_SJ_EEElEEEEENSI_INS5_IJNS5_IJSE_iEEESP_iEEENS5_IJNS5_IJSE_NSA_ILi16384EEEEEENS5_IJSB_lEEElEEEEEEEESH_NS5_IJlSB_lEEENS4_8TiledMMAINS4_8MMA_AtomIJNS4_26SM100_MMA_F8F6F4_SS_SPARSEISH_SH_fLi128ELi64ELNS4_4UMMA5MajorE0ELS12_0ELNS11_7ScaleInE0ELS13_0EEEEEENSI_ISC_NS5_IJNSA_ILi0EEES16_S16_EEEEENS5_IJNS4_10UnderscoreES19_S19_EEEEENS4_13SM90_TMA_LOADENS4_14ComposedLayoutINS4_7SwizzleILi2ELi4ELi3EEENS4_25smem_sparse_ptr_flag_bitsILi2ELi8EEENSI_INS5_IJNS5_IJSB_NSA_ILi8EEEEEENS5_IJSJ_SF_EEEEEENS5_IJNS5_IJS16_SE_EEESM_EEEEEEEvNS4_8identityES1C_NS1D_INS1E_ILi3ELi4ELi3EEENS4_18smem_ptr_flag_bitsILi8EEENSI_INS5_IJS1I_SE_EEENS5_IJSE_SB_EEEEEEEvS1Q_EENS_8epilogue10collective18CollectiveEpilogueINS1Z_23Sm100TmaWarpSpecializedILi4ELi2ELi16ELb1ELb0EEEJSG_NS5_IJNSI_ISE_SB_EENSI_INSA_ILi16EEESB_EEEEEfNS5_IJSB_llEEEfS28_NS1Z_6fusion15FusionCallbacksIS23_NS29_17LinearCombinationIffffLNS_15FloatRoundStyleE2EEESG_S27_JEEENS4_5SM1004TMEM4LOAD26SM100_TMEM_LOAD_32dp32b16xES1C_NS1D_INS1E_ILi2ELi5ELi2EEENS1S_ILi32EEENSI_INS5_IJNSA_ILi32EEENSA_ILi4EEEEEENS5_IJSB_S2L_EEEEEEENS4_39AutoVectorizingCopyWithAssumedAlignmentILi128EEENS4_14SM90_TMA_STOREES2Q_S2S_S2S_EEEvvEEEEvNT_6ParamsE)
        .other          _ZN7cutlass13device_kernelINS_4gemm6kernel13GemmUniversalIN4cute5tupleIJiiiiEEENS1_10collective13CollectiveMmaINS1_41MainloopSm100TmaUmmaWarpSpecializedSparseILi10ELi2ELi2ENS5_IJNS4_1CILi1EEESB_SB_EEEEENS5_IJNSA_ILi128EEENSA_ILi64EEESE_EEENS_12float_e4m3_tENS5_IJNS4_6LayoutINS5_IJiNS5_IJNSA_ILi2EEEiEEEiEEENS5_IJlNS5_IJSB_SJ_EEElEEEEENSI_INS5_IJNS5_IJSE_iEEESP_iEEENS5_IJNS5_IJSE_NSA_ILi16384EEEEEENS5_IJSB_lEEElEEEEEEEESH_NS5_IJlSB_lEEENS4_8TiledMMAINS4_8MMA_AtomIJNS4_26SM100_MMA_F8F6F4_SS_SPARSEISH_SH_fLi128ELi64ELNS4_4UMMA5MajorE0ELS12_0ELNS11_7ScaleInE0ELS13_0EEEEEENSI_ISC_NS5_IJNSA_ILi0EEES16_S16_EEEEENS5_IJNS4_10UnderscoreES19_S19_EEEEENS4_13SM90_TMA_LOADENS4_14ComposedLayoutINS4_7SwizzleILi2ELi4ELi3EEENS4_25smem_sparse_ptr_flag_bitsILi2ELi8EEENSI_INS5_IJNS5_IJSB_NSA_ILi8EEEEEENS5_IJSJ_SF_EEEEEENS5_IJNS5_IJS16_SE_EEESM_EEEEEEEvNS4_8identityES1C_NS1D_INS1E_ILi3ELi4ELi3EEENS4_18smem_ptr_flag_bitsILi8EEENSI_INS5_IJS1I_SE_EEENS5_IJSE_SB_EEEEEEEvS1Q_EENS_8epilogue10collective18CollectiveEpilogueINS1Z_23Sm100TmaWarpSpecializedILi4ELi2ELi16ELb1ELb0EEEJSG_NS5_IJNSI_ISE_SB_EENSI_INSA_ILi16EEESB_EEEEEfNS5_IJSB_llEEEfS28_NS1Z_6fusion15FusionCallbacksIS23_NS29_17LinearCombinationIffffLNS_15FloatRoundStyleE2EEESG_S27_JEEENS4_5SM1004TMEM4LOAD26SM100_TMEM_LOAD_32dp32b16xES1C_NS1D_INS1E_ILi2ELi5ELi2EEENS1S_ILi32EEENSI_INS5_IJNSA_ILi32EEENSA_ILi4EEEEEENS5_IJSB_S2L_EEEEEEENS4_39AutoVectorizingCopyWithAssumedAlignmentILi128EEENS4_14SM90_TMA_STOREES2Q_S2S_S2S_EEEvvEEEEvNT_6ParamsE,@"STO_CUDA_ENTRY STV_DEFAULT"
_ZN7cutlass13device_kernelINS_4gemm6kernel13GemmUniversalIN4cute5tupleIJiiiiEEENS1_10collective13CollectiveMmaINS1_41MainloopSm100TmaUmmaWarpSpecializedSparseILi10ELi2ELi2ENS5_IJNS4_1CILi1EEESB_SB_EEEEENS5_IJNSA_ILi128EEENSA_ILi64EEESE_EEENS_12float_e4m3_tENS5_IJNS4_6LayoutINS5_IJiNS5_IJNSA_ILi2EEEiEEEiEEENS5_IJlNS5_IJSB_SJ_EEElEEEEENSI_INS5_IJNS5_IJSE_iEEESP_iEEENS5_IJNS5_IJSE_NSA_ILi16384EEEEEENS5_IJSB_lEEElEEEEEEEESH_NS5_IJlSB_lEEENS4_8TiledMMAINS4_8MMA_AtomIJNS4_26SM100_MMA_F8F6F4_SS_SPARSEISH_SH_fLi128ELi64ELNS4_4UMMA5MajorE0ELS12_0ELNS11_7ScaleInE0ELS13_0EEEEEENSI_ISC_NS5_IJNSA_ILi0EEES16_S16_EEEEENS5_IJNS4_10UnderscoreES19_S19_EEEEENS4_13SM90_TMA_LOADENS4_14ComposedLayoutINS4_7SwizzleILi2ELi4ELi3EEENS4_25smem_sparse_ptr_flag_bitsILi2ELi8EEENSI_INS5_IJNS5_IJSB_NSA_ILi8EEEEEENS5_IJSJ_SF_EEEEEENS5_IJNS5_IJS16_SE_EEESM_EEEEEEEvNS4_8identityES1C_NS1D_INS1E_ILi3ELi4ELi3EEENS4_18smem_ptr_flag_bitsILi8EEENSI_INS5_IJS1I_SE_EEENS5_IJSE_SB_EEEEEEEvS1Q_EENS_8epilogue10collective18CollectiveEpilogueINS1Z_23Sm100TmaWarpSpecializedILi4ELi2ELi16ELb1ELb0EEEJSG_NS5_IJNSI_ISE_SB_EENSI_INSA_ILi16EEESB_EEEEEfNS5_IJSB_llEEEfS28_NS1Z_6fusion15FusionCallbacksIS23_NS29_17LinearCombinationIffffLNS_15FloatRoundStyleE2EEESG_S27_JEEENS4_5SM1004TMEM4LOAD26SM100_TMEM_LOAD_32dp32b16xES1C_NS1D_INS1E_ILi2ELi5ELi2EEENS1S_ILi32EEENSI_INS5_IJNSA_ILi32EEENSA_ILi4EEEEEENS5_IJSB_S2L_EEEEEEENS4_39AutoVectorizingCopyWithAssumedAlignmentILi128EEENS4_14SM90_TMA_STOREES2Q_S2S_S2S_EEEvvEEEEvNT_6ParamsE:
[----:B------:R-:W1:Y:S01]  /*0000*/  LDC R1, c[0x0][0x37c] ;  /* 0x0000df00ff017b82 */ /* 0x000e620000000800 */
[----:B------:R-:W2:Y:S01]  /*0010*/  S2R R72, SR_TID.X ;  /* 0x0000000000487919 */ /* 0x000ea20000002100 */
[----:B------:R-:W3:Y:S01]  /*0020*/  LDCU.64 UR4, c[0x0][0xa90] ;  /* 0x00015200ff0477ac */ /* 0x000ee20008000a00 */
[----:B------:R-:W-:Y:S02]  /*0030*/  PRMT R59, RZ, 0x7610, R59 ;  /* 0x00007610ff3b7816 */ /* 0x000fe4000000003b */
[----:B------:R-:W-:Y:S01]  /*0040*/  ELECT P4, URZ, PT ;  /* 0x0000000000ff782f */ /* 0x000fe20003880000 */
[----:B------:R-:W4:Y:S01]  /*0050*/  LDCU.64 UR38, c[0x0][0x358] ;  /* 0x00006b00ff2677ac */ /* 0x000f220008000a00 */
[----:B---3--:R-:W-:-:S04]  /*0060*/  UISETP.NE.U32.AND UP0, UPT, UR4, URZ, UPT ;  /* 0x000000ff0400728c */ /* 0x008fc8000bf05070 */
[----:B------:R-:W-:Y:S01]  /*0070*/  UISETP.NE.AND.EX UP0, UPT, UR5, URZ, UPT, UP0 ;  /* 0x000000ff0500728c */ /* 0x000fe2000bf05300 */
[----:B--2---:R-:W-:-:S05]  /*0080*/  SHF.R.U32.HI R63, RZ, 0x5, R72 ;  /* 0x00000005ff3f7819 */ /* 0x004fca0000011648 */
[----:B------:R-:W2:Y:S02]  /*0090*/  SHFL.IDX PT, R0, R63, RZ, 0x1f ;  /* 0x00001fff3f007589 */ /* 0x000ea400000e0000 */
[----:B--2---:R-:W-:Y:S01]  /*00a0*/  R2UR UR8, R0 ;  /* 0x00000000000872ca */ /* 0x004fe200000e0000 */
[----:B-1--4-:R-:W-:-:S14]  /*00b0*/  BRA.U UP0, `(.L_x_0) ;  /* 0x00000001002c7547 */ /* 0x012fdc000b800000 */
[----:B------:R-:W1:Y:S02]  /*00c0*/  LDCU.64 UR6, c[0x0][0xa88] ;  /* 0x00015100ff0677ac */ /* 0x000e640008000a00 */
[----:B-1----:R-:W-:-:S04]  /*00d0*/  UISETP.NE.U32.AND UP0, UPT, UR6, URZ, UPT ;  /* 0x000000ff0600728c */ /* 0x002fc8000bf05070 */
[----:B------:R-:W-:-:S09]  /*00e0*/  UISETP.NE.AND.EX UP0, UPT, UR7, URZ, UPT, UP0 ;  /* 0x000000ff0700728c */ /* 0x000fd2000bf05300 */
[----:B------:R-:W-:Y:S05]  /*00f0*/  BRA.U !UP0, `(.L_x_1) ;  /* 0x0000000108107547 */ /* 0x000fea000b800000 */
[----:B------:R-:W1:Y:S02]  /*0100*/  LDC.64 R2, c[0x0][0xa88] ;  /* 0x0002a200ff027b82 */ /* 0x000e640000000a00 */
[----:B-1----:R1:W5:Y:S01]  /*0110*/  LDG.E R35, desc[UR38][R2.64] ;  /* 0x0000002602237981 */ /* 0x002362000c1e1900 */
[----:B------:R-:W-:Y:S01]  /*0120*/  HFMA2 R59, -RZ, RZ, 0, 5.9604644775390625e-08 ;  /* 0x00000001ff3b7431 */ /* 0x000fe200000001ff */
[----:B------:R-:W-:Y:S05]  /*0130*/  BRA `(.L_x_0) ;  /* 0x00000000000c7947 */ /* 0x000fea0003800000 */
.L_x_1:
[----:B------:R-:W1:Y:S01]  /*0140*/  LDCU UR6, c[0x0][0xa80] ;  /* 0x00015000ff0677ac */ /* 0x000e620008000800 */
[----:B------:R-:W-:Y:S01]  /*0150*/  HFMA2 R59, -RZ, RZ, 0, 5.9604644775390625e-08 ;  /* 0x00000001ff3b7431 */ /* 0x000fe200000001ff */
[----:B-1----:R-:W-:-:S07]  /*0160*/  MOV R35, UR6 ;  /* 0x0000000600237c02 */ /* 0x002fce0008000f00 */
.L_x_0:
[----:B------:R-:W2:Y:S02]  /*0170*/  LDCU.64 UR6, c[0x0][0xab0] ;  /* 0x00015600ff0677ac */ /* 0x000ea40008000a00 */
[----:B--2---:R-:W-:-:S04]  /*0180*/  UISETP.NE.U32.AND UP0, UPT, UR6, URZ, UPT ;  /* 0x000000ff0600728c */ /* 0x004fc8000bf05070 */
[----:B------:R-:W-:-:S09]  /*0190*/  UISETP.NE.AND.EX UP0, UPT, UR7, URZ, UPT, UP0 ;  /* 0x000000ff0700728c */ /* 0x000fd2000bf05300 */
[----:B------:R-:W-:Y:S05]  /*01a0*/  BRA.U UP0, `(.L_x_2) ;  /* 0x0000000100247547 */ /* 0x000fea000b800000 */
[----:B------:R-:W2:Y:S02]  /*01b0*/  LDCU.64 UR6, c[0x0][0xaa8] ;  /* 0x00015500ff0677ac */ /* 0x000ea40008000a00 */
[----:B--2---:R-:W-:-:S04]  /*01c0*/  UISETP.NE.U32.AND UP0, UPT, UR6, URZ, UPT ;  /* 0x000000ff0600728c */ /* 0x004fc8000bf05070 */
[----:B------:R-:W-:-:S09]  /*01d0*/  UISETP.NE.AND.EX UP0, UPT, UR7, URZ, UPT, UP0 ;  /* 0x000000ff0700728c */ /* 0x000fd2000bf05300 */
[----:B------:R-:W-:Y:S05]  /*01e0*/  BRA.U !UP0, `(.L_x_3) ;  /* 0x00000001080c7547 */ /* 0x000fea000b800000 */
[----:B------:R-:W2:Y:S02]  /*01f0*/  LDC.64 R32, c[0x0][0xaa8] ;  /* 0x0002aa00ff207b82 */ /* 0x000ea40000000a00 */
[----:B--2---:R2:W5:Y:S01]  /*0200*/  LDG.E R32, desc[UR38][R32.64] ;  /* 0x0000002620207981 */ /* 0x004562000c1e1900 */
[----:B------:R-:W-:Y:S05]  /*0210*/  BRA `(.L_x_2) ;  /* 0x0000000000087947 */ /* 0x000fea0003800000 */
.L_x_3:
[----:B------:R-:W2:Y:S02]  /*0220*/  LDCU UR6, c[0x0][0xaa0] ;  /* 0x00015400ff0677ac */ /* 0x000ea40008000800 */
[----:B--2---:R-:W-:Y:S02]  /*0230*/  MOV R32, UR6 ;  /* 0x0000000600207c02 */ /* 0x004fe40008000f00 */
.L_x_2:
[----:B------:R-:W-:Y:S01]  /*0240*/  IMAD.U32 R0, RZ, RZ, UR8 ;  /* 0x00000008ff007e24 */ /* 0x000fe2000f8e00ff */
[----:B------:R-:W-:Y:S04]  /*0250*/  BSSY.RECONVERGENT B0, `(.L_x_4) ;  /* 0x000000f000007945 */ /* 0x000fe80003800200 */
[C---:B------:R-:W-:Y:S02]  /*0260*/  ISETP.NE.OR P1, PT, R0.reuse, 0x1, !P4 ;  /* 0x000000010000780c */ /* 0x040fe40006725670 */
[----:B------:R-:W-:-:S11]  /*0270*/  ISETP.NE.OR P0, PT, R0, 0x3, !P4 ;  /* 0x000000030000780c */ /* 0x000fd60006705670 */
[----:B------:R-:W-:Y:S05]  /*0280*/  @P1 BRA `(.L_x_5) ;  /* 0x00000000002c1947 */ /* 0x000fea0003800000 */
[----:B------:R-:W3:Y:S02]  /*0290*/  LDCU.64 UR6, c[0x0][0x348] ;  /* 0x00006900ff0677ac */ /* 0x000ee40008000a00 */
[----:B---3--:R-:W-:Y:S02]  /*02a0*/  UIADD3 UR12, UP2, UPT, UR6, 0x80, URZ ;  /* 0x00000080060c7890 */ /* 0x008fe4000ff5e0ff */
[----:B------:R-:W-:Y:S02]  /*02b0*/  UIADD3 UR10, UP1, UPT, UR6, 0x280, URZ ;  /* 0x00000280060a7890 */ /* 0x000fe4000ff3e0ff */
[----:B------:R-:W-:Y:S02]  /*02c0*/  UIADD3 UR6, UP0, UPT, UR6, 0x180, URZ ;  /* 0x0000018006067890 */ /* 0x000fe4000ff1e0ff */
[----:B------:R-:W-:Y:S02]  /*02d0*/  UIADD3.X UR13, UPT, UPT, URZ, UR7, URZ, UP2, !UPT ;  /* 0x00000007ff0d7290 */ /* 0x000fe400097fe4ff */
[----:B------:R-:W-:-:S02]  /*02e0*/  UIADD3.X UR11, UPT, UPT, URZ, UR7, URZ, UP1, !UPT ;  /* 0x00000007ff0b7290 */ /* 0x000fc40008ffe4ff */
[----:B------:R-:W-:-:S05]  /*02f0*/  UIADD3.X UR7, UPT, UPT, URZ, UR7, URZ, UP0, !UPT ;  /* 0x00000007ff077290 */ /* 0x000fca00087fe4ff */
[----:B------:R3:W-:Y:S02]  /*0300*/  UTMACCTL.PF [UR12] ;  /* 0x000000000c0079b9 */ /* 0x0007e40008040000 */
[----:B------:R3:W-:Y:S02]  /*0310*/  UTMACCTL.PF [UR10] ;  /* 0x000000000a0079b9 */ /* 0x0007e40008040000 */
[----:B------:R3:W-:Y:S02]  /*0320*/  UTMACCTL.PF [UR6] ;  /* 0x00000000060079b9 */ /* 0x0007e40008040000 */
[----:B---3--:R-:W-:Y:S01]  /*0330*/  NOP ;  /* 0x0000000000007918 */ /* 0x008fe20000000000 */
.L_x_5:
[----:B------:R-:W-:Y:S05]  /*0340*/  BSYNC.RECONVERGENT B0 ;  /* 0x0000000000007941 */ /* 0x000fea0003800200 */
.L_x_4:
[----:B------:R-:W-:Y:S04]  /*0350*/  BSSY.RECONVERGENT B0, `(.L_x_6) ;  /* 0x000000a000007945 */ /* 0x000fe80003800200 */
[----:B------:R-:W-:Y:S05]  /*0360*/  @P0 BRA `(.L_x_7) ;  /* 0x0000000000200947 */ /* 0x000fea0003800000 */
[----:B------:R-:W3:Y:S02]  /*0370*/  LDCU.64 UR6, c[0x0][0x348] ;  /* 0x00006900ff0677ac */ /* 0x000ee40008000a00 */
[----:B---3--:R-:W-:Y:S02]  /*0380*/  UIADD3 UR10, UP1, UPT, UR6, 0x780, URZ ;  /* 0x00000780060a7890 */ /* 0x008fe4000ff3e0ff */
[----:B------:R-:W-:Y:S02]  /*0390*/  UIADD3 UR6, UP0, UPT, UR6, 0x880, URZ ;  /* 0x0000088006067890 */ /* 0x000fe4000ff1e0ff */
[----:B------:R-:W-:Y:S02]  /*03a0*/  UIADD3.X UR11, UPT, UPT, URZ, UR7, URZ, UP1, !UPT ;  /* 0x00000007ff0b7290 */ /* 0x000fe40008ffe4ff */
[----:B------:R-:W-:-:S07]  /*03b0*/  UIADD3.X UR7, UPT, UPT, URZ, UR7, URZ, UP0, !UPT ;  /* 0x00000007ff077290 */ /* 0x000fce00087fe4ff */
[----:B------:R3:W-:Y:S02]  /*03c0*/  UTMACCTL.PF [UR10] ;  /* 0x000000000a0079b9 */ /* 0x0007e40008040000 */
[----:B------:R3:W-:Y:S02]  /*03d0*/  UTMACCTL.PF [UR6] ;  /* 0x00000000060079b9 */ /* 0x0007e40008040000 */
[----:B---3--:R-:W-:Y:S01]  /*03e0*/  NOP ;  /* 0x0000000000007918 */ /* 0x008fe20000000000 */
.L_x_7:
[----:B------:R-:W-:Y:S05]  /*03f0*/  BSYNC.RECONVERGENT B0 ;  /* 0x0000000000007941 */ /* 0x000fea0003800200 */
.L_x_6:
[----:B------:R-:W3:Y:S01]  /*0400*/  LDCU.64 UR6, c[0x0][0xa88] ;  /* 0x00015100ff0677ac */ /* 0x000ee20008000a00 */
[----:B------:R-:W-:Y:S02]  /*0410*/  UISETP.EQ.U32.AND UP1, UPT, UR4, URZ, UPT ;  /* 0x000000ff0400728c */ /* 0x000fe4000bf22070 */
[----:B------:R-:W-:Y:S02]  /*0420*/  UPLOP3.LUT UP2, UPT, UPT, UPT, UPT, 0x80, 0x8 ;  /* 0x000000000008789c */ /* 0x000fe40003f4f070 */
[----:B---3--:R-:W-:-:S04]  /*0430*/  UISETP.NE.U32.AND UP0, UPT, UR6, URZ, UPT ;  /* 0x000000ff0600728c */ /* 0x008fc8000bf05070 */
[----:B------:R-:W-:-:S04]  /*0440*/  UISETP.NE.AND.EX UP0, UPT, UR7, URZ, UPT, UP0 ;  /* 0x000000ff0700728c */ /* 0x000fc8000bf05300 */
[----:B------:R-:W-:-:S04]  /*0450*/  UISETP.EQ.OR.EX UP3, UPT, UR5, URZ, !UP0, UP1 ;  /* 0x000000ff0500728c */ /* 0x000fc8000c762710 */
[----:B------:R-:W-:-:S05]  /*0460*/  UP2UR UR50, UPR, URZ, 0x8 ;  /* 0x00000008ff327883 */ /* 0x000fca0008000000 */
[----:B------:R-:W-:Y:S07]  /*0470*/  BRA.U !UP3, `(.L_x_8) ;  /* 0x000000010b207547 */ /* 0x000fee000b800000 */
[----:B------:R-:W-:Y:S01]  /*0480*/  UISETP.NE.U32.AND UP1, UPT, UR4, URZ, UPT ;  /* 0x000000ff0400728c */ /* 0x000fe2000bf25070 */
[----:B-----5:R-:W-:Y:S01]  /*0490*/  FSETP.NEU.AND P0, PT, R35, RZ, PT ;  /* 0x000000ff2300720b */ /* 0x020fe20003f0d000 */
[----:B------:R-:W-:Y:S02]  /*04a0*/  USEL UR4, URZ, 0xffffffff, UP0 ;  /* 0xffffffffff047887 */ /* 0x000fe40008000000 */
[----:B------:R-:W-:-:S10]  /*04b0*/  UISETP.NE.AND.EX UP1, UPT, UR5, URZ, UPT, UP1 ;  /* 0x000000ff0500728c */ /* 0x000fd4000bf25310 */
[----:B------:R-:W-:Y:S01]  /*04c0*/  VOTEU.ANY UP0, P0 ;  /* 0x0000000000ff7886 */ /* 0x000fe20000000100 */
[----:B------:R-:W-:-:S04]  /*04d0*/  @!UP1 USEL UR4, URZ, 0xffffffff, UP0 ;  /* 0xffffffffff049887 */ /* 0x000fc80008000000 */
[----:B------:R-:W-:-:S04]  /*04e0*/  ULOP3.LUT UR4, UR4, 0x1, URZ, 0xc0, !UPT ;  /* 0x0000000104047892 */ /* 0x000fc8000f8ec0ff */
[----:B------:R-:W-:-:S11]  /*04f0*/  UISETP.NE.U32.AND UP2, UPT, UR4, 0x1, UPT ;  /* 0x000000010400788c */ /* 0x000fd6000bf45070 */
.L_x_8:
[----:B-1----:R-:W1:Y:S02]  /*0500*/  SHFL.IDX PT, R2, R63, RZ, 0x1f ;  /* 0x00001fff3f027589 */ /* 0x002e6400000e0000 */
[----:B-1----:R-:W-:-:S13]  /*0510*/  ISETP.NE.AND P0, PT, R2, RZ, PT ;  /* 0x000000ff0200720c */ /* 0x002fda0003f05270 */
[----:B------:R-:W-:Y:S05]  /*0520*/  @P0 BRA `(.L_x_9) ;  /* 0x0000000000840947 */ /* 0x000fea0003800000 */
[----:B------:R-:W-:Y:S01]  /*0530*/  ELECT P0, URZ, PT ;  /* 0x0000000000ff782f */ /* 0x000fe20003800000 */
[----:B------:R-:W-:-:S12]  /*0540*/  BSSY.RECONVERGENT B0, `(.L_x_9) ;  /* 0x000001f000007945 */ /* 0x000fd80003800200 */
[----:B------:R-:W-:Y:S05]  /*0550*/  @!P0 BRA `(.L_x_10) ;  /* 0x0000000000748947 */ /* 0x000fea0003800000 */
[----:B------:R-:W1:Y:S01]  /*0560*/  S2UR UR5, SR_CgaCtaId ;  /* 0x00000000000579c3 */ /* 0x000e620000008800 */
[----:B------:R-:W-:Y:S01]  /*0570*/  UMOV UR6, 0x400 ;  /* 0x0000040000067882 */ /* 0x000fe20000000000 */
[----:B------:R-:W-:Y:S01]  /*0580*/  UMOV UR4, 0x1 ;  /* 0x0000000100047882 */ /* 0x000fe20000000000 */
[----:B-1----:R-:W-:Y:S02]  /*0590*/  ULEA UR5, UR5, UR6, 0x18 ;  /* 0x0000000605057291 */ /* 0x002fe4000f8ec0ff */
[----:B------:R-:W-:-:S04]  /*05a0*/  UIADD3 UR6, UPT, UPT, -UR4, 0x100000, URZ ;  /* 0x0010000004067890 */ /* 0x000fc8000fffe1ff */
[----:B------:R-:W-:Y:S02]  /*05b0*/  USHF.L.U32 UR7, UR6, 0xb, URZ ;  /* 0x0000000b06077899 */ /* 0x000fe400080006ff */
[----:B------:R-:W-:Y:S01]  /*05c0*/  USHF.L.U32 UR6, UR6, 0x1, URZ ;  /* 0x0000000106067899 */ /* 0x000fe200080006ff */
[----:B------:R-:W1:Y:S11]  /*05d0*/  FENCE.VIEW.ASYNC.S ;  /* 0x00000000000073c6 */ /* 0x000e760000000000 */
[----:B-1----:R1:W3:Y:S01]  /*05e0*/  SYNCS.EXCH.64 URZ, [UR5], UR6 ;  /* 0x0000000605ff75b2 */ /* 0x0022e20008000100 */
[----:B------:R1:W4:Y:S01]  /*05f0*/  SYNCS.EXCH.64 URZ, [UR5+0x50], UR6 ;  /* 0x0000500605ff75b2 */ /* 0x0003220008000100 */
[----:B------:R1:W1:Y:S01]  /*0600*/  SYNCS.EXCH.64 URZ, [UR5+0x8], UR6 ;  /* 0x0000080605ff75b2 */ /* 0x0002620008000100 */
        /* <DEDUP_REMOVED lines=17> */
[----:B------:R-:W-:Y:S01]  /*0720*/  NOP ;  /* 0x0000000000007918 */ /* 0x000fe20000000000 */
.L_x_10:
[----:B-1----:R-:W-:Y:S05]  /*0730*/  BSYNC.RECONVERGENT B0 ;  /* 0x0000000000007941 */ /* 0x002fea0003800200 */
.L_x_9:
[----:B------:R-:W1:Y:S01]  /*0740*/  SHFL.IDX PT, R2, R63, RZ, 0x1f ;  /* 0x00001fff3f027589 */ /* 0x000e6200000e0000 */
[----:B------:R-:W-:Y:S01]  /*0750*/  NOP ;  /* 0x0000000000007918 */ /* 0x000fe20000000000 */
[----:B-1----:R-:W-:-:S13]  /*0760*/  ISETP.NE.AND P0, PT, R2, 0x1, PT ;  /* 0x000000010200780c */ /* 0x002fda0003f05270 */
[----:B------:R-:W-:Y:S05]  /*0770*/  @P0 BRA `(.L_x_11) ;  /* 0x0000000000580947 */ /* 0x000fea0003800000 */
[----:B------:R-:W1:Y:S01]  /*0780*/  S2UR UR6, SR_CgaCtaId ;  /* 0x00000000000679c3 */ /* 0x000e620000008800 */
[----:B------:R-:W-:Y:S01]  /*0790*/  UMOV UR7, 0x400 ;  /* 0x0000040000077882 */ /* 0x000fe20000000000 */
[----:B------:R-:W-:Y:S01]  /*07a0*/  UMOV UR5, 0x20 ;  /* 0x0000002000057882 */ /* 0x000fe20000000000 */
[----:B------:R-:W-:Y:S01]  /*07b0*/  UMOV UR4, 0x80 ;  /* 0x0000008000047882 */ /* 0x000fe20000000000 */
[----:B------:R-:W-:-:S04]  /*07c0*/  UIADD3 UR10, UPT, UPT, -UR5, 0x100000, URZ ;  /* 0x00100000050a7890 */ /* 0x000fc8000fffe1ff */
[----:B------:R-:W-:Y:S02]  /*07d0*/  USHF.L.U32 UR11, UR10, 0xb, URZ ;  /* 0x0000000b0a0b7899 */ /* 0x000fe400080006ff */
[----:B------:R-:W-:Y:S02]  /*07e0*/  USHF.L.U32 UR10, UR10, 0x1, URZ ;  /* 0x000000010a0a7899 */ /* 0x000fe400080006ff */
[----:B------:R-:W-:-:S04]  /*07f0*/  UIADD3 UR4, UPT, UPT, -UR4, 0x100000, URZ ;  /* 0x0010000004047890 */ /* 0x000fc8000fffe1ff */
[----:B------:R-:W-:Y:S02]  /*0800*/  USHF.L.U32 UR5, UR4, 0xb, URZ ;  /* 0x0000000b04057899 */ /* 0x000fe400080006ff */
[----:B------:R-:W-:Y:S01]  /*0810*/  USHF.L.U32 UR4, UR4, 0x1, URZ ;  /* 0x0000000104047899 */ /* 0x000fe200080006ff */
[----:B------:R-:W-:Y:S01]  /*0820*/  ELECT P0, URZ, PT ;  /* 0x0000000000ff782f */ /* 0x000fe20003800000 */
[----:B-1----:R-:W-:Y:S01]  /*0830*/  ULEA UR6, UR6, UR7, 0x18 ;  /* 0x0000000706067291 */ /* 0x002fe2000f8ec0ff */
[----:B------:R-:W1:Y:S11]  /*0840*/  FENCE.VIEW.ASYNC.S ;  /* 0x00000000000073c6 */ /* 0x000e760000000000 */
[----:B-1----:R1:W1:Y:S01]  /*0850*/  SYNCS.EXCH.64 URZ, [UR6+0xa0], UR10 ;  /* 0x0000a00a06ff75b2 */ /* 0x0022620008000100 */
        /* <DEDUP_REMOVED lines=8> */
.L_x_11:
[----:B------:R-:W2:Y:S01]  /*08e0*/  SHFL.IDX PT, R2, R63, RZ, 0x1f ;  /* 0x00001fff3f027589 */ /* 0x000ea200000e0000 */
[----:B------:R-:W-:Y:S01]  /*08f0*/  NOP ;  /* 0x0000000000007918 */ /* 0x000fe20000000000 */
[----:B--2---:R-:W-:-:S13]  /*0900*/  ISETP.NE.AND P0, PT, R2, 0x3, PT ;  /* 0x000000030200780c */ /* 0x004fda0003f05270 */
[----:B------:R-:W-:Y:S05]  /*0910*/  @P0 BRA `(.L_x_12) ;  /* 0x0000000000300947 */ /* 0x000fea0003800000 */
[----:B-1----:R-:W1:Y:S01]  /*0920*/  S2UR UR5, SR_CgaCtaId ;  /* 0x00000000000579c3 */ /* 0x002e620000008800 */
[----:B------:R-:W-:Y:S01]  /*0930*/  UMOV UR6, 0x400 ;  /* 0x0000040000067882 */ /* 0x000fe20000000000 */
[----:B------:R-:W-:Y:S01]  /*0940*/  UMOV UR4, 0x20 ;  /* 0x0000002000047882 */ /* 0x000fe20000000000 */
[----:B------:R-:W-:Y:S01]  /*0950*/  ELECT P0, URZ, PT ;  /* 0x0000000000ff782f */ /* 0x000fe20003800000 */
[----:B-1----:R-:W-:Y:S02]  /*0960*/  ULEA UR5, UR5, UR6, 0x18 ;  /* 0x0000000605057291 */ /* 0x002fe4000f8ec0ff */
[----:B------:R-:W-:-:S04]  /*0970*/  UIADD3 UR6, UPT, UPT, -UR4, 0x100000, URZ ;  /* 0x0010000004067890 */ /* 0x000fc8000fffe1ff */
[----:B------:R-:W-:Y:S02]  /*0980*/  USHF.L.U32 UR7, UR6, 0xb, URZ ;  /* 0x0000000b06077899 */ /* 0x000fe400080006ff */
[----:B------:R-:W-:Y:S01]  /*0990*/  USHF.L.U32 UR6, UR6, 0x1, URZ ;  /* 0x0000000106067899 */ /* 0x000fe200080006ff */
[----:B------:R-:W1:Y:S11]  /*09a0*/  FENCE.VIEW.ASYNC.S ;  /* 0x00000000000073c6 */ /* 0x000e760000000000 */
[----:B-1----:R2:W1:Y:S01]  /*09b0*/  SYNCS.EXCH.64 URZ, [UR5+0xe0], UR6 ;  /* 0x0000e00605ff75b2 */ /* 0x0024620008000100 */
[----:B------:R2:W1:Y:S02]  /*09c0*/  SYNCS.EXCH.64 URZ, [UR5+0xe8], UR6 ;  /* 0x0000e80605ff75b2 */ /* 0x0004640008000100 */
[----:B--2---:R-:W-:Y:S01]  /*09d0*/  NOP ;  /* 0x0000000000007918 */ /* 0x004fe20000000000 */
.L_x_12:
[----:B------:R-:W2:Y:S01]  /*09e0*/  SHFL.IDX PT, R2, R63, RZ, 0x1f ;  /* 0x00001fff3f027589 */ /* 0x000ea200000e0000 */
[----:B------:R-:W-:Y:S01]  /*09f0*/  NOP ;  /* 0x0000000000007918 */ /* 0x000fe20000000000 */
[----:B--2---:R-:W-:-:S13]  /*0a00*/  ISETP.NE.AND P0, PT, R2, 0x4, PT ;  /* 0x000000040200780c */ /* 0x004fda0003f05270 */
[----:B------:R-:W-:Y:S05]  /*0a10*/  @P0 BRA `(.L_x_13) ;  /* 0x00000000004c0947 */ /* 0x000fea0003800000 */
[----:B-1----:R-:W1:Y:S01]  /*0a20*/  S2UR UR5, SR_CgaCtaId ;  /* 0x00000000000579c3 */ /* 0x002e620000008800 */
[----:B------:R-:W-:Y:S01]  /*0a30*/  UMOV UR7, 0x100 ;  /* 0x0000010000077882 */ /* 0x000fe20000000000 */
[----:B------:R-:W-:Y:S01]  /*0a40*/  UMOV UR6, 0x400 ;  /* 0x0000040000067882 */ /* 0x000fe20000000000 */
[----:B------:R-:W-:Y:S01]  /*0a50*/  USEL UR7, UR7, 0xe0, UP2 ;  /* 0x000000e007077887 */ /* 0x000fe20009000000 */
[----:B------:R-:W-:Y:S01]  /*0a60*/  UMOV UR4, 0x1 ;  /* 0x0000000100047882 */ /* 0x000fe20000000000 */
[----:B------:R-:W-:Y:S01]  /*0a70*/  ELECT P0, URZ, PT ;  /* 0x0000000000ff782f */ /* 0x000fe20003800000 */
[----:B------:R-:W-:-:S04]  /*0a80*/  UIADD3 UR10, UPT, UPT, -UR4, 0x100000, URZ ;  /* 0x00100000040a7890 */ /* 0x000fc8000fffe1ff */
[----:B------:R-:W-:Y:S02]  /*0a90*/  USHF.L.U32 UR11, UR10, 0xb, URZ ;  /* 0x0000000b0a0b7899 */ /* 0x000fe400080006ff */
[----:B------:R-:W-:Y:S02]  /*0aa0*/  USHF.L.U32 UR10, UR10, 0x1, URZ ;  /* 0x000000010a0a7899 */ /* 0x000fe400080006ff */
[----:B-1----:R-:W-:Y:S02]  /*0ab0*/  ULEA UR5, UR5, UR6, 0x18 ;  /* 0x0000000605057291 */ /* 0x002fe4000f8ec0ff */
[----:B------:R-:W-:-:S04]  /*0ac0*/  UIADD3 UR6, UPT, UPT, -UR7, 0x100000, URZ ;  /* 0x0010000007067890 */ /* 0x000fc8000fffe1ff */
[----:B------:R-:W-:Y:S02]  /*0ad0*/  USHF.L.U32 UR7, UR6, 0xb, URZ ;  /* 0x0000000b06077899 */ /* 0x000fe400080006ff */
[----:B------:R-:W-:Y:S01]  /*0ae0*/  USHF.L.U32 UR6, UR6, 0x1, URZ ;  /* 0x0000000106067899 */ /* 0x000fe200080006ff */
[----:B------:R-:W1:Y:S03]  /*0af0*/  FENCE.VIEW.ASYNC.S ;  /* 0x00000000000073c6 */ /* 0x000e660000000000 */
[----:B-1----:R2:W1:Y:S08]  /*0b00*/  SYNCS.EXCH.64 URZ, [UR5+0xf0], UR10 ;  /* 0x0000f00a05ff75b2 */ /* 0x0024700008000100 */
[----:B------:R2:W1:Y:S01]  /*0b10*/  SYNCS.EXCH.64 URZ, [UR5+0x100], UR6 ;  /* 0x0001000605ff75b2 */ /* 0x0004620008000100 */
[----:B------:R2:W1:Y:S01]  /*0b20*/  SYNCS.EXCH.64 URZ, [UR5+0xf8], UR10 ;  /* 0x0000f80a05ff75b2 */ /* 0x0004620008000100 */
[----:B------:R2:W1:Y:S02]  /*0b30*/  SYNCS.EXCH.64 URZ, [UR5+0x108], UR6 ;  /* 0x0001080605ff75b2 */ /* 0x0004640008000100 */
[----:B--2---:R-:W-:Y:S01]  /*0b40*/  NOP ;  /* 0x0000000000007918 */ /* 0x004fe20000000000 */
.L_x_13:
[----:B------:R-:W2:Y:S01]  /*0b50*/  SHFL.IDX PT, R2, R63, RZ, 0x1f ;  /* 0x00001fff3f027589 */ /* 0x000ea200000e0000 */
[----:B------:R-:W-:Y:S01]  /*0b60*/  NOP ;  /* 0x0000000000007918 */ /* 0x000fe20000000000 */
[----:B--2---:R-:W-:-:S13]  /*0b70*/  ISETP.NE.AND P0, PT, R2, 0x5, PT ;  /* 0x000000050200780c */ /* 0x004fda0003f05270 */
[----:B------:R-:W-:Y:S05]  /*0b80*/  @P0 BRA `(.L_x_14) ;  /* 0x0000000000480947 */ /* 0x000fea0003800000 */
[----:B-1----:R-:W1:Y:S01]  /*0b90*/  S2UR UR6, SR_CgaCtaId ;  /* 0x00000000000679c3 */ /* 0x002e620000008800 */
        /* <DEDUP_REMOVED lines=15> */
[----:B------:R2:W1:Y:S02]  /*0c90*/  SYNCS.EXCH.64 URZ, [UR6+0x128], UR4 ;  /* 0x0001280406ff75b2 */ /* 0x0004640008000100 */
[----:B--2---:R-:W-:Y:S01]  /*0ca0*/  NOP ;  /* 0x0000000000007918 */ /* 0x004fe20000000000 */
.L_x_14:
[----:B------:R-:W2:Y:S01]  /*0cb0*/  SHFL.IDX PT, R2, R63, RZ, 0x1f ;  /* 0x00001fff3f027589 */ /* 0x000ea200000e0000 */
[----:B-1----:R-:W1:Y:S01]  /*0cc0*/  S2UR UR11, SR_CTAID.X ;  /* 0x00000000000b79c3 */ /* 0x002e620000002500 */
[----:B------:R-:W-:Y:S01]  /*0cd0*/  NOP ;  /* 0x0000000000007918 */ /* 0x000fe20000000000 */
[----:B--2---:R-:W-:-:S13]  /*0ce0*/  ISETP.NE.AND P0, PT, R2, 0x3, PT ;  /* 0x000000030200780c */ /* 0x004fda0003f05270 */
[----:B-1----:R-:W-:Y:S05]  /*0cf0*/  @P0 BRA `(.L_x_15) ;  /* 0x0000000000380947 */ /* 0x002fea0003800000 */
[----:B------:R-:W1:Y:S01]  /*0d00*/  S2UR UR5, SR_CgaCtaId ;  /* 0x00000000000579c3 */ /* 0x000e620000008800 */
        /* <DEDUP_REMOVED lines=8> */
[----:B-1----:R1:W2:Y:S01]  /*0d90*/  SYNCS.EXCH.64 URZ, [UR5+0x130], UR6 ;  /* 0x0001300605ff75b2 */ /* 0x0022a20008000100 */
[----:B------:R1:W1:Y:S01]  /*0da0*/  SYNCS.EXCH.64 URZ, [UR5+0x140], UR6 ;  /* 0x0001400605ff75b2 */ /* 0x0002620008000100 */
[----:B------:R1:W1:Y:S01]  /*0db0*/  SYNCS.EXCH.64 URZ, [UR5+0x138], UR6 ;  /* 0x0001380605ff75b2 */ /* 0x0002620008000100 */
[----:B------:R1:W1:Y:S01]  /*0dc0*/  SYNCS.EXCH.64 URZ, [UR5+0x148], UR6 ;  /* 0x0001480605ff75b2 */ /* 0x0002620008000100 */
[----:B------:R-:W-:Y:S01]  /*0dd0*/  NOP ;  /* 0x0000000000007918 */ /* 0x000fe20000000000 */
.L_x_15:
[----:B------:R-:W3:Y:S01]  /*0de0*/  S2UR UR4, SR_CTAID.Y ;  /* 0x00000000000479c3 */ /* 0x000ee20000002600 */
[----:B------:R-:W-:-:S05]  /*0df0*/  CS2R.32 R58, SR_CgaSize ;  /* 0x00000000003a7805 */ /* 0x000fca0000008a00 */
[----:B------:R-:W-:-:S05]  /*0e00*/  IMAD R58, R58, -0xa0, RZ ;  /* 0xffffff603a3a7824 */ /* 0x000fca00078e02ff */
[----:B-1----:R-:W-:-:S14]  /*0e10*/  R2UR UR5, R58 ;  /* 0x000000003a0572ca */ /* 0x002fdc00000e0000 */
[----:B------:R-:W1:Y:S01]  /*0e20*/  LDCU UR5, c[0x0][UR5+0x2b4] ;  /* 0x00005680050577ac */ /* 0x000e620008000800 */
[----:B------:R-:W-:Y:S01]  /*0e30*/  I2FP.F32.U32 R5, UR11 ;  /* 0x0000000b00057c45 */ /* 0x000fe20008201000 */
[----:B------:R-:W-:Y:S01]  /*0e40*/  NOP ;  /* 0x0000000000007918 */ /* 0x000fe20000000000 */
[----:B------:R-:W-:-:S05]  /*0e50*/  CS2R.32 R58, SR_CgaSize ;  /* 0x00000000003a7805 */ /* 0x000fca0000008a00 */
[----:B------:R-:W-:-:S05]  /*0e60*/  IMAD R58, R58, -0xa0, RZ ;  /* 0xffffff603a3a7824 */ /* 0x000fca00078e02ff */
[----:B------:R-:W-:-:S14]  /*0e70*/  R2UR UR6, R58 ;  /* 0x000000003a0672ca */ /* 0x000fdc00000e0000 */
[----:B------:R-:W4:Y:S01]  /*0e80*/  LDCU UR6, c[0x0][UR6+0x2b0] ;  /* 0x00005600060677ac */ /* 0x000f220008000800 */
[----:B------:R-:W2:Y:S01]  /*0e90*/  LDC R10, c[0x0][0xd24] ;  /* 0x00034900ff0a7b82 */ /* 0x000ea20000000800 */
[----:B------:R-:W-:-:S05]  /*0ea0*/  CS2R.32 R2, SR_CgaSize ;  /* 0x0000000000027805 */ /* 0x000fca0000008a00 */
[----:B------:R-:W-:-:S06]  /*0eb0*/  IMAD R2, R2, -0xa0, RZ ;  /* 0xffffff6002027824 */ /* 0x000fcc00078e02ff */
[----:B------:R-:W2:Y:S01]  /*0ec0*/  LDC R2, c[0x0][R2+0x2a4] ;  /* 0x0000a90002027b82 */ /* 0x000ea20000000800 */
[----:B----4-:R-:W-:Y:S01]  /*0ed0*/  FMUL R5, R5, UR6 ;  /* 0x0000000605057c20 */ /* 0x010fe20008400000 */
[----:B---3--:R-:W-:Y:S02]  /*0ee0*/  I2FP.F32.U32 R4, UR4 ;  /* 0x0000000400047c45 */ /* 0x008fe40008201000 */
[----:B------:R-:W-:-:S05]  /*0ef0*/  CS2R.32 R3, SR_CgaSize ;  /* 0x0000000000037805 */ /* 0x000fca0000008a00 */
[----:B------:R-:W-:-:S06]  /*0f00*/  IMAD R3, R3, -0xa0, RZ ;  /* 0xffffff6003037824 */ /* 0x000fcc00078e02ff */
[----:B------:R-:W3:Y:S01]  /*0f10*/  LDC R3, c[0x0][R3+0x2a0] ;  /* 0x0000a80003037b82 */ /* 0x000ee20000000800 */
[----:B------:R-:W-:Y:S01]  /*0f20*/  MOV R33, UR4 ;  /* 0x0000000400217c02 */ /* 0x000fe20008000f00 */
[----:B------:R-:W4:Y:S01]  /*0f30*/  F2I.U32.TRUNC.NTZ R58, R5 ;  /* 0x00000005003a7305 */ /* 0x000f22000020f000 */
[----:B-1----:R-:W-:-:S05]  /*0f40*/  FMUL R4, R4, UR5 ;  /* 0x0000000504047c20 */ /* 0x002fca0008400000 */
[----:B--2---:R-:W-:Y:S01]  /*0f50*/  BAR.SYNC.DEFER_BLOCKING 0x0 ;  /* 0x0000000000007b1d */ /* 0x004fe20000010000 */
[----:B------:R-:W-:-:S05]  /*0f60*/  ISETP.GE.AND P0, PT, R10, 0x1, PT ;  /* 0x000000010a00780c */ /* 0x000fca0003f06270 */
[----:B------:R-:W1:Y:S02]  /*0f70*/  F2I.U32.TRUNC.NTZ R51, R4 ;  /* 0x0000000400337305 */ /* 0x000e64000020f000 */
[----:B------:R-:W2:Y:S01]  /*0f80*/  S2UR UR36, SR_CTAID.Z ;  /* 0x00000000002479c3 */ /* 0x000ea20000002700 */
[----:B----4-:R-:W-:-:S05]  /*0f90*/  IADD3 R58, PT, PT, -R58, RZ, RZ ;  /* 0x000000ff3a3a7210 */ /* 0x010fca0007ffe1ff */
[----:B---3--:R-:W-:Y:S01]  /*0fa0*/  IMAD R58, R3, R58, UR11 ;  /* 0x0000000b033a7e24 */ /* 0x008fe2000f8e023a */
[----:B-1----:R-:W-:-:S05]  /*0fb0*/  IADD3 R51, PT, PT, -R51, RZ, RZ ;  /* 0x000000ff33337210 */ /* 0x002fca0007ffe1ff */
[----:B------:R-:W-:Y:S01]  /*0fc0*/  IMAD R51, R2, R51, UR4 ;  /* 0x0000000402337e24 */ /* 0x000fe2000f8e0233 */
[----:B--2---:R-:W-:Y:S06]  /*0fd0*/  @!P0 BRA `(.L_x_16) ;  /* 0x0000000000c08947 */ /* 0x004fec0003800000 */
[----:B------:R-:W1:Y:S01]  /*0fe0*/  LDC.64 R4, c[0x0][0xd18] ;  /* 0x00034600ff047b82 */ /* 0x000e620000000a00 */
[----:B------:R-:W-:-:S07]  /*0ff0*/  ISETP.NE.AND P0, PT, R10, 0x1, PT ;  /* 0x000000010a00780c */ /* 0x000fce0003f05270 */
[----:B------:R-:W2:Y:S08]  /*1000*/  LDC R9, c[0x0][0xd0c] ;  /* 0x00034300ff097b82 */ /* 0x000eb00000000800 */
[----:B------:R-:W3:Y:S08]  /*1010*/  LDC R13, c[0x0][0x370] ;  /* 0x0000dc00ff0d7b82 */ /* 0x000ef00000000800 */
[----:B------:R-:W4:Y:S01]  /*1020*/  LDC R11, c[0x0][0x374] ;  /* 0x0000dd00ff0b7b82 */ /* 0x000f220000000800 */
[----:B-1----:R-:W-:-:S07]  /*1030*/  ISETP.NE.AND P1, PT, R4, 0x1, PT ;  /* 0x000000010400780c */ /* 0x002fce0003f25270 */
[----:B------:R-:W3:Y:S01]  /*1040*/  LDC.64 R6, c[0x0][0xd10] ;  /* 0x00034400ff067b82 */ /* 0x000ee20000000a00 */
[----:B--2---:R-:W-:-:S07]  /*1050*/  ISETP.NE.AND P2, PT, R9, 0x1, PT ;  /* 0x000000010900780c */ /* 0x004fce0003f45270 */
[----:B------:R-:W1:Y:S08]  /*1060*/  LDC R8, c[0x0][0xd20] ;  /* 0x00034800ff087b82 */ /* 0x000e700000000800 */
[----:B------:R-:W2:Y:S01]  /*1070*/  LDC.64 R2, c[0x0][0xd28] ;  /* 0x00034a00ff027b82 */ /* 0x000ea20000000a00 */
[----:B----4-:R-:W-:-:S04]  /*1080*/  IMAD.HI.U32 R15, R11, R5, RZ ;  /* 0x000000050b0f7227 */ /* 0x010fc800078e00ff */
[----:B------:R-:W-:-:S04]  /*1090*/  IMAD.HI.U32 R5, R33, R5, RZ ;  /* 0x0000000521057227 */ /* 0x000fc800078e00ff */
[----:B---3--:R-:W-:-:S04]  /*10a0*/  IMAD.HI.U32 R12, R13, R6, RZ ;  /* 0x000000060d0c7227 */ /* 0x008fc800078e00ff */
[----:B------:R-:W-:Y:S01]  /*10b0*/  IMAD.HI.U32 R6, R6, UR11, RZ ;  /* 0x0000000b06067c27 */ /* 0x000fe2000f8e00ff */
[-C--:B------:R-:W-:Y:S02]  /*10c0*/  @P2 SHF.R.U32.HI R13, RZ, R7.reuse, R12 ;  /* 0x00000007ff0d2219 */ /* 0x080fe4000001160c */
[-C--:B-1----:R-:W-:Y:S02]  /*10d0*/  @P1 SHF.R.U32.HI R11, RZ, R8.reuse, R15 ;  /* 0x00000008ff0b1219 */ /* 0x082fe4000001160f */
[----:B------:R-:W-:Y:S01]  /*10e0*/  SHF.R.U32.HI R8, RZ, R8, R5 ;  /* 0x00000008ff087219 */ /* 0x000fe20000011605 */
[----:B------:R-:W-:Y:S01]  /*10f0*/  IMAD.U32 R5, RZ, RZ, UR11 ;  /* 0x0000000bff057e24 */ /* 0x000fe2000f8e00ff */
[----:B------:R-:W-:Y:S02]  /*1100*/  SHF.R.U32.HI R6, RZ, R7, R6 ;  /* 0x00000007ff067219 */ /* 0x000fe40000011606 */
[----:B------:R-:W-:Y:S01]  /*1110*/  SEL R7, R33, R8, !P1 ;  /* 0x0000000821077207 */ /* 0x000fe20004800000 */
[----:B--2---:R-:W-:Y:S01]  /*1120*/  IMAD.HI.U32 R12, R11, R2, RZ ;  /* 0x000000020b0c7227 */ /* 0x004fe200078e00ff */
[----:B------:R-:W-:-:S03]  /*1130*/  SEL R5, R5, R6, !P2 ;  /* 0x0000000605057207 */ /* 0x000fc60005000000 */
[----:B------:R-:W-:Y:S01]  /*1140*/  IMAD.HI.U32 R14, R13, R2, RZ ;  /* 0x000000020d0e7227 */ /* 0x000fe200078e00ff */
[----:B------:R-:W-:-:S04]  /*1150*/  @P0 SHF.R.U32.HI R11, RZ, R3, R12 ;  /* 0x00000003ff0b0219 */ /* 0x000fc8000001160c */
[----:B------:R-:W-:Y:S01]  /*1160*/  @P0 SHF.R.U32.HI R13, RZ, R3, R14 ;  /* 0x00000003ff0d0219 */ /* 0x000fe2000001160e */
[----:B------:R-:W-:-:S04]  /*1170*/  IMAD R11, R11, R10, RZ ;  /* 0x0000000a0b0b7224 */ /* 0x000fc800078e02ff */
[----:B------:R-:W-:Y:S01]  /*1180*/  IMAD R6, R13, R10, RZ ;  /* 0x0000000a0d067224 */ /* 0x000fe200078e02ff */
[----:B------:R-:W-:-:S04]  /*1190*/  ISETP.GE.AND P1, PT, R7, R11, PT ;  /* 0x0000000b0700720c */ /* 0x000fc80003f26270 */
[----:B------:R-:W-:Y:S01]  /*11a0*/  ISETP.GE.OR P1, PT, R5, R6, P1 ;  /* 0x000000060500720c */ /* 0x000fe20000f26670 */
[----:B------:R-:W-:-:S05]  /*11b0*/  IMAD.HI.U32 R6, R7, R2, RZ ;  /* 0x0000000207067227 */ /* 0x000fca00078e00ff */
[----:B------:R-:W-:-:S04]  /*11c0*/  SHF.R.U32.HI R6, RZ, R3, R6 ;  /* 0x00000003ff067219 */ /* 0x000fc80000011606 */
[----:B------:R-:W-:-:S03]  /*11d0*/  SEL R6, R7, R6, !P0 ;  /* 0x0000000607067207 */ /* 0x000fc60004000000 */
[----:B------:R-:W-:-:S04]  /*11e0*/  @!P1 IMAD.HI.U32 R8, R5, R2, RZ ;  /* 0x0000000205089227 */ /* 0x000fc800078e00ff */
[----:B------:R-:W-:Y:S01]  /*11f0*/  IMAD.MOV R2, RZ, RZ, -R6 ;  /* 0x000000ffff027224 */ /* 0x000fe200078e0a06 */
[----:B------:R-:W-:-:S03]  /*1200*/  @!P1 SHF.R.U32.HI R8, RZ, R3, R8 ;  /* 0x00000003ff089219 */ /* 0x000fc60000011608 */
[----:B------:R-:W-:Y:S01]  /*1210*/  IMAD R2, R10, R2, R7 ;  /* 0x000000020a027224 */ /* 0x000fe200078e0207 */
[----:B------:R-:W-:Y:S01]  /*1220*/  @!P1 SEL R3, R5, R8, !P0 ;  /* 0x0000000805039207 */ /* 0x000fe20004000000 */
[----:B------:R-:W-:-:S03]  /*1230*/  IMAD.MOV R8, RZ, RZ, -R5 ;  /* 0x000000ffff087224 */ /* 0x000fc600078e0a05 */
[----:B------:R-:W-:Y:S01]  /*1240*/  @!P1 IADD3 R6, PT, PT, R6, -R3, RZ ;  /* 0x8000000306069210 */ /* 0x000fe20007ffe0ff */
[----:B------:R-:W-:Y:S01]  /*1250*/  @!P1 IMAD R3, R2, R13, R3 ;  /* 0x0000000d02039224 */ /* 0x000fe200078e0203 */
[----:B------:R-:W-:Y:S01]  /*1260*/  IADD3 R2, PT, PT, -R7, RZ, RZ ;  /* 0x000000ff07027210 */ /* 0x000fe20007ffe1ff */
[----:B------:R-:W-:Y:S02]  /*1270*/  IMAD R8, R9, R8, UR11 ;  /* 0x0000000b09087e24 */ /* 0x000fe4000f8e0208 */
[----:B------:R-:W-:Y:S01]  /*1280*/  @!P1 IMAD R7, R6, R10, R5 ;  /* 0x0000000a06079224 */ /* 0x000fe200078e0205 */
[----:B------:R-:W-:Y:S01]  /*1290*/  @!P1 MOV R5, R3 ;  /* 0x0000000300059202 */ /* 0x000fe20000000f00 */
[----:B------:R-:W-:-:S04]  /*12a0*/  IMAD R2, R4, R2, R33 ;  /* 0x0000000204027224 */ /* 0x000fc800078e0221 */
[----:B------:R-:W-:Y:S02]  /*12b0*/  IMAD R8, R5, R9, R8 ;  /* 0x0000000905087224 */ /* 0x000fe400078e0208 */
[----:B------:R-:W-:-:S03]  /*12c0*/  IMAD R33, R7, R4, R2 ;  /* 0x0000000407217224 */ /* 0x000fc600078e0202 */
[----:B------:R-:W-:Y:S02]  /*12d0*/  R2UR UR11, R8 ;  /* 0x00000000080b72ca */ /* 0x000fe400000e0000 */
.L_x_16:
[----:B------:R-:W1:Y:S02]  /*12e0*/  LDCU UR4, c[0x0][0xd30] ;  /* 0x0001a600ff0477ac */ /* 0x000e640008000800 */
[----:B-1----:R-:W-:-:S09]  /*12f0*/  UISETP.NE.AND UP0, UPT, UR4, 0x1, UPT ;  /* 0x000000010400788c */ /* 0x002fd2000bf05270 */
[----:B------:R-:W-:Y:S05]  /*1300*/  BRA.U UP0, `(.L_x_17) ;  /* 0x0000000100487547 */ /* 0x000fea000b800000 */
[----:B------:R-:W1:Y:S08]  /*1310*/  LDC.64 R2, c[0x0][0xd18] ;  /* 0x00034600ff027b82 */ /* 0x000e700000000a00 */
[----:B------:R-:W2:Y:S08]  /*1320*/  LDC.64 R4, c[0x0][0xd10] ;  /* 0x00034400ff047b82 */ /* 0x000eb00000000a00 */
[----:B------:R-:W3:Y:S08]  /*1330*/  LDC R6, c[0x0][0xd20] ;  /* 0x00034800ff067b82 */ /* 0x000ef00000000800 */
[----:B------:R-:W4:Y:S01]  /*1340*/  LDC R7, c[0x0][0xd0c] ;  /* 0x00034300ff077b82 */ /* 0x000f220000000800 */
[----:B-1----:R-:W-:Y:S01]  /*1350*/  IMAD.HI.U32 R3, R33, R3, RZ ;  /* 0x0000000321037227 */ /* 0x002fe200078e00ff */
[----:B------:R-:W-:-:S03]  /*1360*/  ISETP.NE.AND P0, PT, R2, 0x1, PT ;  /* 0x000000010200780c */ /* 0x000fc60003f05270 */
[----:B--2---:R-:W-:-:S05]  /*1370*/  IMAD.HI.U32 R4, R4, UR11, RZ ;  /* 0x0000000b04047c27 */ /* 0x004fca000f8e00ff */
[----:B------:R-:W-:Y:S02]  /*1380*/  SHF.R.U32.HI R4, RZ, R5, R4 ;  /* 0x00000005ff047219 */ /* 0x000fe40000011604 */
[----:B---3--:R-:W-:Y:S01]  /*1390*/  SHF.R.U32.HI R6, RZ, R6, R3 ;  /* 0x00000006ff067219 */ /* 0x008fe20000011603 */
[----:B------:R-:W-:-:S03]  /*13a0*/  IMAD.U32 R3, RZ, RZ, UR11 ;  /* 0x0000000bff037e24 */ /* 0x000fc6000f8e00ff */
[----:B------:R-:W-:Y:S02]  /*13b0*/  SEL R6, R33, R6, !P0 ;  /* 0x0000000621067207 */ /* 0x000fe40004000000 */
[----:B----4-:R-:W-:-:S04]  /*13c0*/  ISETP.NE.AND P1, PT, R7, 0x1, PT ;  /* 0x000000010700780c */ /* 0x010fc80003f25270 */
[----:B------:R-:W-:-:S05]  /*13d0*/  SEL R3, R3, R4, !P1 ;  /* 0x0000000403037207 */ /* 0x000fca0004800000 */
[----:B------:R-:W-:Y:S02]  /*13e0*/  IMAD.IADD R4, R6, 0x1, -R3 ;  /* 0x0000000106047824 */ /* 0x000fe400078e0a03 */
[----:B------:R-:W-:Y:S02]  /*13f0*/  IMAD.IADD R3, R3, 0x1, -R6 ;  /* 0x0000000103037824 */ /* 0x000fe400078e0a06 */
[----:B------:R-:W-:Y:S02]  /*1400*/  IMAD R4, R4, R7, UR11 ;  /* 0x0000000b04047e24 */ /* 0x000fe4000f8e0207 */
[----:B------:R-:W-:-:S03]  /*1410*/  IMAD R33, R3, R2, R33 ;  /* 0x0000000203217224 */ /* 0x000fc600078e0221 */
[----:B------:R-:W-:-:S15]  /*1420*/  R2UR UR11, R4 ;  /* 0x00000000040b72ca */ /* 0x000fde00000e0000 */
.L_x_17:
[----:B------:R-:W1:Y:S01]  /*1430*/  LDCU UR5, c[0x0][0x38c] ;  /* 0x00007180ff0577ac */ /* 0x000e620008000800 */
[----:B------:R-:W2:Y:S08]  /*1440*/  S2UR UR37, SR_CgaCtaId ;  /* 0x00000000002579c3 */ /* 0x000eb00000008800 */
[----:B------:R-:W-:Y:S01]  /*1450*/  BAR.SYNC.DEFER_BLOCKING 0x0 ;  /* 0x0000000000007b1d */ /* 0x000fe20000010000 */
[----:B------:R-:W-:Y:S01]  /*1460*/  ISETP.NE.OR P4, PT, R0, 0x2, !P4 ;  /* 0x000000020000780c */ /* 0x000fe20006785670 */
[----:B------:R-:W-:Y:S01]  /*1470*/  UISETP.NE.AND UP1, UPT, UR8, 0x2, UPT ;  /* 0x000000020800788c */ /* 0x000fe2000bf25270 */
[----:B------:R-:W-:Y:S01]  /*1480*/  LOP3.LUT R4, R72, 0x1f, RZ, 0xc0, !PT ;  /* 0x0000001f48047812 */ /* 0x000fe200078ec0ff */
[----:B------:R-:W-:-:S04]  /*1490*/  UISETP.EQ.AND UP0, UPT, UR8, 0x3, UP2 ;  /* 0x000000030800788c */ /* 0x000fc80009702270 */
[----:B------:R-:W3:Y:S01]  /*14a0*/  LDC R2, c[0x0][0xd24] ;  /* 0x00034900ff027b82 */ /* 0x000ee20000000800 */
[----:B-1----:R-:W-:-:S04]  /*14b0*/  UIADD3 UR5, UPT, UPT, UR5, 0x7f, URZ ;  /* 0x0000007f05057890 */ /* 0x002fc8000fffe0ff */
[----:B------:R-:W-:-:S04]  /*14c0*/  USHF.R.S32.HI UR4, URZ, 0x1f, UR5 ;  /* 0x0000001fff047899 */ /* 0x000fc80008011405 */
[----:B------:R-:W-:-:S04]  /*14d0*/  ULEA.HI UR4, UR4, UR5, URZ, 0x7 ;  /* 0x0000000504047291 */ /* 0x000fc8000f8f38ff */
[----:B------:R-:W-:Y:S01]  /*14e0*/  USHF.R.S32.HI UR14, URZ, 0x7, UR4 ;  /* 0x00000007ff0e7899 */ /* 0x000fe20008011404 */
[----:B--2---:R-:W-:Y:S11]  /*14f0*/  BRA.U UP1, `(.L_x_18) ;  /* 0x00000011014c7547 */ /* 0x004ff6000b800000 */
[----:B------:R-:W1:Y:S01]  /*1500*/  LDC R3, c[0x0][0x370] ;  /* 0x0000dc00ff037b82 */ /* 0x000e620000000800 */
[----:B------:R-:W-:Y:S01]  /*1510*/  PLOP3.LUT P1, PT, PT, PT, UP2, 0x80, 0x8 ;  /* 0x000000000008781c */ /* 0x000fe20003f2f028 */
[----:B------:R-:W-:Y:S01]  /*1520*/  UISETP.LT.AND UP0, UPT, UR14, 0x1, UPT ;  /* 0x000000010e00788c */ /* 0x000fe2000bf01270 */
[----:B------:R-:W-:Y:S01]  /*1530*/  IMAD.MOV.U32 R16, RZ, RZ, 0x1 ;  /* 0x00000001ff107424 */ /* 0x000fe200078e00ff */
[----:B------:R-:W-:Y:S02]  /*1540*/  CS2R R14, SRZ ;  /* 0x00000000000e7805 */ /* 0x000fe4000001ff00 */
[----:B------:R-:W-:Y:S01]  /*1550*/  PLOP3.LUT P1, PT, P1, PT, PT, 0x8, 0x80 ;  /* 0x000000000080781c */ /* 0x000fe20000f2e170 */
[----:B------:R-:W-:Y:S01]  /*1560*/  IMAD.MOV.U32 R13, RZ, RZ, RZ ;  /* 0x000000ffff0d7224 */ /* 0x000fe200078e00ff */
[----:B------:R-:W2:Y:S01]  /*1570*/  LDCU.64 UR30, c[0x0][0x348] ;  /* 0x00006900ff1e77ac */ /* 0x000ea20008000a00 */
[----:B------:R-:W4:Y:S01]  /*1580*/  S2UR UR4, SR_CgaCtaId ;  /* 0x00000000000479c3 */ /* 0x000f220000008800 */
[----:B------:R-:W-:Y:S01]  /*1590*/  IMAD.MOV.U32 R12, RZ, RZ, 0x1 ;  /* 0x00000001ff0c7424 */ /* 0x000fe200078e00ff */
[----:B------:R-:W-:Y:S01]  /*15a0*/  USEL UR14, UR14, 0x1, !UP0 ;  /* 0x000000010e0e7887 */ /* 0x000fe2000c000000 */
[----:B------:R-:W-:Y:S01]  /*15b0*/  UMOV UR7, URZ ;  /* 0x000000ff00077c82 */ /* 0x000fe20008000000 */
[----:B------:R-:W-:-:S04]  /*15c0*/  UMOV UR6, 0x400 ;  /* 0x0000040000067882 */ /* 0x000fc80000000000 */
[----:B------:R-:W1:Y:S06]  /*15d0*/  LDC R0, c[0x0][0x374] ;  /* 0x0000dd00ff007b82 */ /* 0x000e6c0000000800 */
.L_x_28:
[----:B------:R-:W-:-:S03]  /*15e0*/  UISETP.NE.AND UP0, UPT, UR37, URZ, UPT ;  /* 0x000000ff2500728c */ /* 0x000fc6000bf05270 */
[----:B----4-:R-:W-:Y:S02]  /*15f0*/  UMOV UR37, UR4 ;  /* 0x0000000400257c82 */ /* 0x010fe40008000000 */
[----:B------:R-:W-:-:S04]  /*1600*/  ULEA UR5, UR37, UR6, 0x18 ;  /* 0x0000000625057291 */ /* 0x000fc8000f8ec0ff */
[----:B------:R-:W-:Y:S08]  /*1610*/  BRA.U UP0, `(.L_x_19) ;  /* 0x0000000100347547 */ /* 0x000ff0000b800000 */
[----:B------:R-:W4:Y:S01]  /*1620*/  S2R R4, SR_CgaCtaId ;  /* 0x0000000000047919 */ /* 0x000f220000008800 */
[----:B------:R-:W-:-:S04]  /*1630*/  MOV R5, 0x400 ;  /* 0x0000040000057802 */ /* 0x000fc80000000f00 */
[----:B----4-:R-:W-:Y:S02]  /*1640*/  LEA R4, R4, R5, 0x18 ;  /* 0x0000000504047211 */ /* 0x010fe400078ec0ff */
[----:B------:R-:W-:-:S03]  /*1650*/  SHF.L.U32 R5, R12, 0x1f, RZ ;  /* 0x0000001f0c057819 */ /* 0x000fc600000006ff */
[----:B------:R-:W-:-:S04]  /*1660*/  IMAD R4, R13, 0x8, R4 ;  /* 0x000000080d047824 */ /* 0x000fc800078e0204 */
[----:B------:R-:W4:Y:S02]  /*1670*/  SYNCS.PHASECHK.TRANS64.TRYWAIT P0, [R4+URZ+0x140], R5 ;  /* 0x00014005040075a7 */ /* 0x000f2400080011ff */
[----:B----4-:R-:W-:Y:S05]  /*1680*/  @!P0 BRA `(.L_x_20) ;  /* 0x0000007000148947 */ /* 0x010fea0003800000 */
.L_x_128:
[----:B------:R1:W-:Y:S01]  /*1690*/  SYNCS.ARRIVE.TRANS64.A1T0 RZ, [R4+URZ+0x130], RZ ;  /* 0x000130ff04ff79a7 */ /* 0x0003e200081000ff */
[----:B------:R-:W-:-:S05]  /*16a0*/  VIADD R13, R13, 0x1 ;  /* 0x000000010d0d7836 */ /* 0x000fca0000000000 */
[----:B------:R-:W-:-:S04]  /*16b0*/  ISETP.NE.AND P0, PT, R13, 0x2, PT ;  /* 0x000000020d00780c */ /* 0x000fc80003f05270 */
[----:B----4-:R-:W-:Y:S02]  /*16c0*/  SEL R5, RZ, 0x1, P0 ;  /* 0x00000001ff057807 */ /* 0x010fe40000000000 */
[----:B------:R-:W-:Y:S02]  /*16d0*/  SEL R13, R13, RZ, P0 ;  /* 0x000000ff0d0d7207 */ /* 0x000fe40000000000 */
[----:B------:R-:W-:-:S07]  /*16e0*/  LOP3.LUT R12, R12, R5, RZ, 0x3c, !PT ;  /* 0x000000050c0c7212 */ /* 0x000fce00078e3cff */
.L_x_19:
[----:B------:R-:W-:Y:S01]  /*16f0*/  ULEA UR8, UR7, UR5, 0x3 ;  /* 0x0000000507087291 */ /* 0x000fe2000f8e18ff */
[----:B-1----:R-:W-:-:S08]  /*1700*/  SHF.L.U32 R4, R16, 0x1f, RZ ;  /* 0x0000001f10047819 */ /* 0x002fd000000006ff */
[----:B------:R1:W4:Y:S02]  /*1710*/  SYNCS.PHASECHK.TRANS64.TRYWAIT P0, [UR8+0x50], R4 ;  /* 0x00005004ff0075a7 */ /* 0x0003240008001108 */
[----:B------:R-:W2:Y:S02]  /*1720*/  LDCU UR8, c[0x0][0x38c] ;  /* 0x00007180ff0877ac */ /* 0x000ea40008000800 */
[----:B--2---:R-:W-:-:S09]  /*1730*/  UISETP.GE.AND UP0, UPT, UR8, 0x1, UPT ;  /* 0x000000010800788c */ /* 0x004fd2000bf06270 */
[----:B-1----:R-:W-:Y:S05]  /*1740*/  BRA.U !UP0, `(.L_x_21) ;  /* 0x0000000108bc7547 */ /* 0x002fea000b800000 */
[----:B------:R-:W-:Y:S01]  /*1750*/  R2UR UR19, R33 ;  /* 0x00000000211372ca */ /* 0x000fe200000e0000 */
[----:B------:R-:W-:Y:S01]  /*1760*/  UIADD3 UR28, UP2, UPT, UR30, 0x80, URZ ;  /* 0x000000801e1c7890 */ /* 0x000fe2000ff5e0ff */
[----:B------:R-:W-:Y:S01]  /*1770*/  @!P4 MOV R5, 0x4800 ;  /* 0x000048000005c802 */ /* 0x000fe20000000f00 */
[----:B------:R-:W-:Y:S02]  /*1780*/  UIADD3 UR26, UP1, UPT, UR30, 0x280, URZ ;  /* 0x000002801e1a7890 */ /* 0x000fe4000ff3e0ff */
[----:B------:R-:W-:Y:S02]  /*1790*/  UIADD3 UR24, UP0, UPT, UR30, 0x180, URZ ;  /* 0x000001801e187890 */ /* 0x000fe4000ff1e0ff */
[----:B------:R-:W-:Y:S02]  /*17a0*/  USHF.L.U32 UR35, UR11, 0x7, URZ ;  /* 0x000000070b237899 */ /* 0x000fe400080006ff */
[----:B------:R-:W-:Y:S02]  /*17b0*/  UIADD3.X UR29, UPT, UPT, URZ, UR31, URZ, UP2, !UPT ;  /* 0x0000001fff1d7290 */ /* 0x000fe400097fe4ff */
[----:B------:R-:W-:-:S02]  /*17c0*/  UIADD3.X UR27, UPT, UPT, URZ, UR31, URZ, UP1, !UPT ;  /* 0x0000001fff1b7290 */ /* 0x000fc40008ffe4ff */
[----:B------:R-:W-:Y:S02]  /*17d0*/  UIADD3.X UR25, UPT, UPT, URZ, UR31, URZ, UP0, !UPT ;  /* 0x0000001fff197290 */ /* 0x000fe400087fe4ff */
[----:B------:R-:W-:Y:S01]  /*17e0*/  USHF.L.U32 UR19, UR19, 0x6, URZ ;  /* 0x0000000613137899 */ /* 0x000fe200080006ff */
[----:B------:R-:W-:Y:S01]  /*17f0*/  UMOV UR15, UR7 ;  /* 0x00000007000f7c82 */ /* 0x000fe20008000000 */
[----:B------:R-:W-:Y:S01]  /*1800*/  UMOV UR12, URZ ;  /* 0x000000ff000c7c82 */ /* 0x000fe20008000000 */
[----:B------:R-:W-:-:S09]  /*1810*/  UMOV UR10, URZ ;  /* 0x000000ff000a7c82 */ /* 0x000fd20008000000 */
.L_x_24:
[----:B------:R-:W-:Y:S01]  /*1820*/  ULEA UR33, UR15, UR5, 0x3 ;  /* 0x000000050f217291 */ /* 0x000fe2000f8e18ff */
[----:B-1--4-:R-:W-:Y:S11]  /*1830*/  @P0 BRA `(.L_x_22) ;  /* 0x00000000000c0947 */ /* 0x012ff60003800000 */
[----:B------:R-:W-:-:S04]  /*1840*/  SHF.L.U32 R7, R16, 0x1f, RZ ;  /* 0x0000001f10077819 */ /* 0x000fc800000006ff */
[----:B------:R-:W1:Y:S02]  /*1850*/  SYNCS.PHASECHK.TRANS64.TRYWAIT P0, [UR33+0x50], R7 ;  /* 0x00005007ff0075a7 */ /* 0x000e640008001121 */
[----:B-1----:R-:W-:Y:S05]  /*1860*/  @!P0 BRA `(.L_x_23) ;  /* 0x0000006c00b08947 */ /* 0x002fea0003800000 */
.L_x_22:
[----:B------:R-:W-:Y:S01]  /*1870*/  UIADD3 UR7, UPT, UPT, UR15, 0x1, URZ ;  /* 0x000000010f077890 */ /* 0x000fe2000fffe0ff */
[----:B------:R2:W-:Y:S01]  /*1880*/  @!P4 SYNCS.ARRIVE.TRANS64 RZ, [UR33], R5 ;  /* 0x00000005ffffc9a7 */ /* 0x0005e20008000021 */
[----:B------:R-:W-:Y:S02]  /*1890*/  ULEA UR16, UR15, UR5, 0xd ;  /* 0x000000050f107291 */ /* 0x000fe4000f8e68ff */
[----:B------:R-:W-:Y:S02]  /*18a0*/  UISETP.NE.AND UP0, UPT, UR7, 0xa, UPT ;  /* 0x0000000a0700788c */ /* 0x000fe4000bf05270 */
[----:B------:R-:W-:Y:S02]  /*18b0*/  USHF.L.U32 UR34, UR12, 0x6, URZ ;  /* 0x000000060c227899 */ /* 0x000fe400080006ff */
[----:B------:R-:W-:Y:S02]  /*18c0*/  USEL UR9, URZ, 0x1, UP0 ;  /* 0x00000001ff097887 */ /* 0x000fe40008000000 */
[----:B------:R-:W-:-:S02]  /*18d0*/  USEL UR7, UR7, URZ, UP0 ;  /* 0x000000ff07077287 */ /* 0x000fc40008000000 */
[----:B------:R-:W-:Y:S02]  /*18e0*/  UIADD3 UR32, UPT, UPT, UR16, 0x8400, URZ ;  /* 0x0000840010207890 */ /* 0x000fe4000fffe0ff */
[----:B------:R-:W-:Y:S01]  /*18f0*/  ULEA UR8, UR7, UR5, 0x3 ;  /* 0x0000000507087291 */ /* 0x000fe2000f8e18ff */
[----:B------:R-:W-:Y:S01]  /*1900*/  LOP3.LUT R16, R16, UR9, RZ, 0x3c, !PT ;  /* 0x0000000910107c12 */ /* 0x000fe2000f8e3cff */
[----:B------:R-:W-:Y:S02]  /*1910*/  USHF.L.U32 UR18, UR12, 0x7, URZ ;  /* 0x000000070c127899 */ /* 0x000fe400080006ff */
[----:B------:R-:W-:Y:S01]  /*1920*/  UIADD3 UR16, UPT, UPT, UR16, 0x1c400, URZ ;  /* 0x0001c40010107890 */ /* 0x000fe2000fffe0ff */
[----:B-1----:R-:W-:Y:S01]  /*1930*/  SHF.L.U32 R4, R16, 0x1f, RZ ;  /* 0x0000001f10047819 */ /* 0x002fe200000006ff */
[----:B------:R-:W-:Y:S01]  /*1940*/  UMOV UR22, 0x0 ;  /* 0x0000000000167882 */ /* 0x000fe20000000000 */
[----:B------:R-:W-:Y:S01]  /*1950*/  UMOV UR23, 0x10000000 ;  /* 0x1000000000177882 */ /* 0x000fe20000000000 */
[----:B------:R-:W-:Y:S01]  /*1960*/  UMOV UR17, UR33 ;  /* 0x0000002100117c82 */ /* 0x000fe20008000000 */
[----:B------:R2:W1:Y:S01]  /*1970*/  SYNCS.PHASECHK.TRANS64.TRYWAIT P0, [UR8+0x50], R4 ;  /* 0x00005004ff0075a7 */ /* 0x0004620008001108 */
[----:B------:R-:W-:Y:S01]  /*1980*/  ULEA UR8, UR15, UR5, 0xb ;  /* 0x000000050f087291 */ /* 0x000fe2000f8e58ff */
[----:B------:R-:W-:Y:S01]  /*1990*/  UTMALDG.3D [UR32], [UR28], desc[UR22] ;  /* 0x000016201c0075b4 */ /* 0x000fe20008011000 */
[----:B------:R-:W-:Y:S01]  /*19a0*/  UMOV UR20, UR36 ;  /* 0x0000002400147c82 */ /* 0x000fe20008000000 */
[----:B------:R-:W-:Y:S01]  /*19b0*/  UMOV UR13, UR36 ;  /* 0x00000024000d7c82 */ /* 0x000fe20008000000 */
[----:B------:R-:W-:Y:S01]  /*19c0*/  UIADD3 UR8, UPT, UPT, UR8, 0x30400, URZ ;  /* 0x0003040008087890 */ /* 0x000fe2000fffe0ff */
[----:B------:R-:W-:Y:S01]  /*19d0*/  UMOV UR9, UR33 ;  /* 0x0000002100097c82 */ /* 0x000fe20008000000 */
[----:B------:R-:W-:Y:S01]  /*19e0*/  UMOV UR15, UR7 ;  /* 0x00000007000f7c82 */ /* 0x000fe20008000000 */
[----:B------:R-:W-:Y:S06]  /*19f0*/  UTMALDG.3D [UR16], [UR26], desc[UR22] ;  /* 0x000016101a0075b4 */ /* 0x000fec0008011000 */
[----:B------:R4:W-:Y:S02]  /*1a00*/  UTMALDG.4D [UR8], [UR24], desc[UR22] ;  /* 0x00001608180075b4 */ /* 0x0009e40008019000 */
[----:B----4-:R-:W-:-:S04]  /*1a10*/  UIADD3 UR12, UPT, UPT, UR12, 0x1, URZ ;  /* 0x000000010c0c7890 */ /* 0x010fc8000fffe0ff */
[----:B------:R-:W-:-:S09]  /*1a20*/  UISETP.NE.AND UP0, UPT, UR12, UR14, UPT ;  /* 0x0000000e0c00728c */ /* 0x000fd2000bf05270 */
[----:B--2---:R-:W-:Y:S05]  /*1a30*/  BRA.U UP0, `(.L_x_24) ;  /* 0xfffffffd00787547 */ /* 0x004fea000b83ffff */
.L_x_21:
[----:B------:R-:W-:Y:S01]  /*1a40*/  LEA R8, R15, UR5, 0x3 ;  /* 0x000000050f087c11 */ /* 0x000fe2000f8e18ff */
[----:B------:R-:W-:Y:S01]  /*1a50*/  @!P1 SYNCS.ARRIVE.TRANS64.A1T0 RZ, [UR5+0xe8], RZ ;  /* 0x0000e8ffffff99a7 */ /* 0x000fe20008100005 */
[----:B------:R-:W-:Y:S01]  /*1a60*/  SHF.L.U32 R5, R14, 0x1f, RZ ;  /* 0x0000001f0e057819 */ /* 0x000fe200000006ff */
[----:B------:R-:W-:-:S03]  /*1a70*/  NOP ;  /* 0x0000000000007918 */ /* 0x000fc60000000000 */
[----:B-1--4-:R-:W1:Y:S01]  /*1a80*/  SYNCS.PHASECHK.TRANS64.TRYWAIT P0, [R8+URZ+0xf0], R5 ;  /* 0x0000f005080075a7 */ /* 0x012e6200080011ff */
[----:B------:R-:W-:Y:S01]  /*1a90*/  LEA R4, R15, UR5, 0x4 ;  /* 0x000000050f047c11 */ /* 0x000fe2000f8e20ff */
[----:B-1----:R-:W-:Y:S06]  /*1aa0*/  @!P0 BRA `(.L_x_25) ;  /* 0x0000006c00388947 */ /* 0x002fec0003800000 */
.L_x_130:
[----:B-1----:R-:W1:Y:S01]  /*1ab0*/  LDS.128 R4, [R4+0x160] ;  /* 0x0001600004047984 */ /* 0x002e620000000c00 */
[----:B---3--:R-:W-:Y:S01]  /*1ac0*/  ISETP.GE.AND P0, PT, R2, 0x1, PT ;  /* 0x000000010200780c */ /* 0x008fe20003f06270 */
[----:B------:R-:W-:Y:S01]  /*1ad0*/  VIADD R8, R8, 0x100 ;  /* 0x0000010008087836 */ /* 0x000fe20000000000 */
[----:B------:R-:W-:Y:S01]  /*1ae0*/  @!PT LDS RZ, [RZ] ;  /* 0x00000000fffff984 */ /* 0x000fe20000000800 */
[----:B------:R-:W-:Y:S01]  /*1af0*/  @!PT LDS RZ, [RZ] ;  /* 0x00000000fffff984 */ /* 0x000fe20000000800 */
[----:B------:R-:W-:Y:S01]  /*1b00*/  @!PT LDS RZ, [RZ] ;  /* 0x00000000fffff984 */ /* 0x000fe20000000800 */
[----:B------:R-:W-:Y:S01]  /*1b10*/  @!PT LDS RZ, [RZ] ;  /* 0x00000000fffff984 */ /* 0x000fe20000000800 */
[----:B------:R2:W-:Y:S06]  /*1b20*/  MEMBAR.ALL.CTA ;  /* 0x0000000000007992 */ /* 0x0005ec0000008000 */
[----:B--2---:R-:W2:Y:S01]  /*1b30*/  FENCE.VIEW.ASYNC.S ;  /* 0x00000000000073c6 */ /* 0x004ea20000000000 */
[----:B------:R-:W-:-:S04]  /*1b40*/  PRMT R8, RZ, 0x654, R8 ;  /* 0x00000654ff087816 */ /* 0x000fc80000000008 */
[----:B--2---:R2:W-:Y:S01]  /*1b50*/  SYNCS.ARRIVE.TRANS64.RED.A1T0 RZ, [R8+URZ], RZ ;  /* 0x000000ff08ff79a7 */ /* 0x0045e200081004ff */
[----:B-1----:R-:W-:-:S13]  /*1b60*/  LOP3.LUT P2, RZ, R6, 0x1, RZ, 0xc0, !PT ;  /* 0x0000000106ff7812 */ /* 0x002fda000784c0ff */
[----:B------:R-:W-:Y:S01]  /*1b70*/  @P2 SHF.R.U32.HI R9, RZ, 0x10, R5 ;  /* 0x00000010ff092819 */ /* 0x000fe20000011605 */
[----:B------:R-:W-:Y:S01]  /*1b80*/  VOTEU.ANY UP0, P2 ;  /* 0x0000000000ff7886 */ /* 0x000fe20001000100 */
[----:B------:R-:W-:Y:S02]  /*1b90*/  @P2 MOV R11, R4 ;  /* 0x00000004000b2202 */ /* 0x000fe40000000f00 */
[----:B------:R-:W-:Y:S02]  /*1ba0*/  @P2 R2UR.BROADCAST UR8, R9 ;  /* 0x00000000090822ca */ /* 0x000fe400008e0000 */
[----:B------:R-:W-:-:S11]  /*1bb0*/  @P2 LOP3.LUT R10, R5, 0xffff, RZ, 0xc0, !PT ;  /* 0x0000ffff050a2812 */ /* 0x000fd600078ec0ff */
[----:B------:R-:W-:Y:S01]  /*1bc0*/  @UP0 UMOV UR36, UR8 ;  /* 0x0000000800240c82 */ /* 0x000fe20008000000 */
[----:B--2---:R-:W-:Y:S05]  /*1bd0*/  @!P0 BRA `(.L_x_26) ;  /* 0x0000000000b88947 */ /* 0x004fea0003800000 */
[----:B------:R-:W1:Y:S01]  /*1be0*/  LDC.64 R6, c[0x0][0xd18] ;  /* 0x00034600ff067b82 */ /* 0x000e620000000a00 */
[----:B------:R-:W-:-:S07]  /*1bf0*/  ISETP.NE.AND P3, PT, R2, 0x1, PT ;  /* 0x000000010200780c */ /* 0x000fce0003f65270 */
[----:B------:R-:W2:Y:S08]  /*1c00*/  LDC.64 R8, c[0x0][0xd10] ;  /* 0x00034400ff087b82 */ /* 0x000eb00000000a00 */
[----:B------:R-:W3:Y:S08]  /*1c10*/  LDC R17, c[0x0][0xd20] ;  /* 0x00034800ff117b82 */ /* 0x000ef00000000800 */
[----:B------:R-:W4:Y:S01]  /*1c20*/  LDC R18, c[0x0][0xd0c] ;  /* 0x00034300ff127b82 */ /* 0x000f220000000800 */
[----:B-1----:R-:W-:Y:S01]  /*1c30*/  IMAD.HI.U32 R22, R0, R7, RZ ;  /* 0x0000000700167227 */ /* 0x002fe200078e00ff */
[----:B------:R-:W-:-:S06]  /*1c40*/  ISETP.NE.AND P0, PT, R6, 0x1, PT ;  /* 0x000000010600780c */ /* 0x000fcc0003f05270 */
[----:B------:R-:W1:Y:S01]  /*1c50*/  LDC.64 R4, c[0x0][0xd28] ;  /* 0x00034a00ff047b82 */ /* 0x000e620000000a00 */
[----:B--2---:R-:W-:-:S04]  /*1c60*/  IMAD.HI.U32 R20, R3, R8, RZ ;  /* 0x0000000803147227 */ /* 0x004fc800078e00ff */
[----:B------:R-:W-:Y:S01]  /*1c70*/  IMAD.HI.U32 R24, R11, R8, RZ ;  /* 0x000000080b187227 */ /* 0x000fe200078e00ff */
[----:B------:R-:W-:Y:S02]  /*1c80*/  SHF.R.U32.HI R20, RZ, R9, R20 ;  /* 0x00000009ff147219 */ /* 0x000fe40000011614 */
[----:B---3--:R-:W-:Y:S01]  /*1c90*/  SHF.R.U32.HI R19, RZ, R17, R22 ;  /* 0x00000011ff137219 */ /* 0x008fe20000011616 */
[----:B------:R-:W-:Y:S01]  /*1ca0*/  IMAD.HI.U32 R22, R10, R7, RZ ;  /* 0x000000070a167227 */ /* 0x000fe200078e00ff */
[----:B------:R-:W-:Y:S02]  /*1cb0*/  SHF.R.U32.HI R24, RZ, R9, R24 ;  /* 0x00000009ff187219 */ /* 0x000fe40000011618 */
[----:B------:R-:W-:Y:S02]  /*1cc0*/  SEL R19, R0, R19, !P0 ;  /* 0x0000001300137207 */ /* 0x000fe40004000000 */
[----:B------:R-:W-:Y:S02]  /*1cd0*/  SHF.R.U32.HI R17, RZ, R17, R22 ;  /* 0x00000011ff117219 */ /* 0x000fe40000011616 */
[----:B----4-:R-:W-:-:S02]  /*1ce0*/  ISETP.NE.AND P1, PT, R18, 0x1, PT ;  /* 0x000000011200780c */ /* 0x010fc40003f25270 */
[----:B------:R-:W-:Y:S02]  /*1cf0*/  SEL R17, R10, R17, !P0 ;  /* 0x000000110a117207 */ /* 0x000fe40004000000 */
[----:B------:R-:W-:Y:S02]  /*1d00*/  SEL R21, R3, R20, !P1 ;  /* 0x0000001403157207 */ /* 0x000fe40004800000 */
[----:B------:R-:W-:Y:S01]  /*1d10*/  SEL R7, R11, R24, !P1 ;  /* 0x000000180b077207 */ /* 0x000fe20004800000 */
[----:B-1----:R-:W-:Y:S01]  /*1d20*/  IMAD.HI.U32 R20, R19, R4, RZ ;  /* 0x0000000413147227 */ /* 0x002fe200078e00ff */
[----:B------:R-:W-:-:S03]  /*1d30*/  IADD3 R9, PT, PT, -R17, RZ, RZ ;  /* 0x000000ff11097210 */ /* 0x000fc60007ffe1ff */
[----:B------:R-:W-:Y:S01]  /*1d40*/  IMAD.HI.U32 R8, R21, R4, RZ ;  /* 0x0000000415087227 */ /* 0x000fe200078e00ff */
[----:B------:R-:W-:-:S03]  /*1d50*/  @P3 SHF.R.U32.HI R19, RZ, R5, R20 ;  /* 0x00000005ff133219 */ /* 0x000fc60000011614 */
[----:B------:R-:W-:Y:S01]  /*1d60*/  IMAD R9, R6, R9, R10 ;  /* 0x0000000906097224 */ /* 0x000fe200078e020a */
        /* <DEDUP_REMOVED lines=12> */
[----:B------:R-:W-:-:S05]  /*1e30*/  @!P0 SEL R5, R7, R20, !P3 ;  /* 0x0000001407058207 */ /* 0x000fca0005800000 */
[--C-:B------:R-:W-:Y:S02]  /*1e40*/  @!P0 IMAD.IADD R8, R8, 0x1, -R5.reuse ;  /* 0x0000000108088824 */ /* 0x100fe400078e0a05 */
[----:B------:R-:W-:Y:S01]  /*1e50*/  @!P0 IMAD R5, R4, R21, R5 ;  /* 0x0000001504058224 */ /* 0x000fe200078e0205 */
[----:B------:R-:W-:Y:S01]  /*1e60*/  IADD3 R4, PT, PT, -R7, RZ, RZ ;  /* 0x000000ff07047210 */ /* 0x000fe20007ffe1ff */
[----:B------:R-:W-:Y:S02]  /*1e70*/  @!P0 IMAD R17, R2, R8, R7 ;  /* 0x0000000802118224 */ /* 0x000fe400078e0207 */
[----:B------:R-:W-:Y:S02]  /*1e80*/  @!P0 IMAD.MOV.U32 R7, RZ, RZ, R5 ;  /* 0x000000ffff078224 */ /* 0x000fe400078e0005 */
[----:B------:R-:W-:Y:S02]  /*1e90*/  IMAD R4, R18, R4, R11 ;  /* 0x0000000412047224 */ /* 0x000fe400078e020b */
[----:B------:R-:W-:-:S02]  /*1ea0*/  IMAD R10, R17, R6, R9 ;  /* 0x00000006110a7224 */ /* 0x000fc400078e0209 */
[----:B------:R-:W-:Y:S02]  /*1eb0*/  IMAD R11, R7, R18, R4 ;  /* 0x00000012070b7224 */ /* 0x000fe400078e0204 */
.L_x_26:
[----:B------:R-:W1:Y:S02]  /*1ec0*/  LDCU UR8, c[0x0][0xd30] ;  /* 0x0001a600ff0877ac */ /* 0x000e640008000800 */
[----:B-1----:R-:W-:-:S09]  /*1ed0*/  UISETP.NE.AND UP0, UPT, UR8, 0x1, UPT ;  /* 0x000000010800788c */ /* 0x002fd2000bf05270 */
[----:B------:R-:W-:Y:S05]  /*1ee0*/  BRA.U UP0, `(.L_x_27) ;  /* 0x0000000100407547 */ /* 0x000fea000b800000 */
[----:B------:R-:W1:Y:S08]  /*1ef0*/  LDC.64 R6, c[0x0][0xd10] ;  /* 0x00034400ff067b82 */ /* 0x000e700000000a00 */
[----:B------:R-:W2:Y:S08]  /*1f00*/  LDC.64 R4, c[0x0][0xd18] ;  /* 0x00034600ff047b82 */ /* 0x000eb00000000a00 */
[----:B------:R-:W3:Y:S08]  /*1f10*/  LDC R8, c[0x0][0xd20] ;  /* 0x00034800ff087b82 */ /* 0x000ef00000000800 */
[----:B------:R-:W4:Y:S01]  /*1f20*/  LDC R18, c[0x0][0xd0c] ;  /* 0x00034300ff127b82 */ /* 0x000f220000000800 */
[----:B-1----:R-:W-:-:S05]  /*1f30*/  IMAD.HI.U32 R6, R11, R6, RZ ;  /* 0x000000060b067227 */ /* 0x002fca00078e00ff */
[----:B------:R-:W-:Y:S01]  /*1f40*/  SHF.R.U32.HI R6, RZ, R7, R6 ;  /* 0x00000007ff067219 */ /* 0x000fe20000011606 */
[----:B--2---:R-:W-:Y:S01]  /*1f50*/  IMAD.HI.U32 R5, R10, R5, RZ ;  /* 0x000000050a057227 */ /* 0x004fe200078e00ff */
[----:B------:R-:W-:-:S04]  /*1f60*/  ISETP.NE.AND P0, PT, R4, 0x1, PT ;  /* 0x000000010400780c */ /* 0x000fc80003f05270 */
[----:B---3--:R-:W-:-:S04]  /*1f70*/  SHF.R.U32.HI R5, RZ, R8, R5 ;  /* 0x00000008ff057219 */ /* 0x008fc80000011605 */
[----:B------:R-:W-:Y:S02]  /*1f80*/  SEL R5, R10, R5, !P0 ;  /* 0x000000050a057207 */ /* 0x000fe40004000000 */
[----:B----4-:R-:W-:-:S04]  /*1f90*/  ISETP.NE.AND P1, PT, R18, 0x1, PT ;  /* 0x000000011200780c */ /* 0x010fc80003f25270 */
[----:B------:R-:W-:-:S05]  /*1fa0*/  SEL R6, R11, R6, !P1 ;  /* 0x000000060b067207 */ /* 0x000fca0004800000 */
[----:B------:R-:W-:Y:S02]  /*1fb0*/  IMAD.IADD R7, R5, 0x1, -R6 ;  /* 0x0000000105077824 */ /* 0x000fe400078e0a06 */
[----:B------:R-:W-:Y:S02]  /*1fc0*/  IMAD.IADD R5, R6, 0x1, -R5 ;  /* 0x0000000106057824 */ /* 0x000fe400078e0a05 */
[----:B------:R-:W-:Y:S02]  /*1fd0*/  IMAD R11, R7, R18, R11 ;  /* 0x00000012070b7224 */ /* 0x000fe400078e020b */
[----:B------:R-:W-:-:S07]  /*1fe0*/  IMAD R10, R5, R4, R10 ;  /* 0x00000004050a7224 */ /* 0x000fce00078e020a */
.L_x_27:
[----:B------:R-:W-:Y:S01]  /*1ff0*/  VIADD R15, R15, 0x1 ;  /* 0x000000010f0f7836 */ /* 0x000fe20000000000 */
[----:B------:R-:W-:Y:S01]  /*2000*/  PLOP3.LUT P1, PT, PT, PT, PT, 0x80, 0x8 ;  /* 0x000000000008781c */ /* 0x000fe20003f2f070 */
[----:B------:R-:W-:Y:S02]  /*2010*/  IMAD.IADD R4, R11, 0x1, R58 ;  /* 0x000000010b047824 */ /* 0x000fe400078e023a */
[----:B------:R-:W-:Y:S01]  /*2020*/  IMAD.IADD R33, R10, 0x1, R51 ;  /* 0x000000010a217824 */ /* 0x000fe200078e0233 */
[C---:B------:R-:W-:Y:S02]  /*2030*/  ISETP.NE.AND P0, PT, R15.reuse, 0x2, PT ;  /* 0x000000020f00780c */ /* 0x040fe40003f05270 */
[----:B------:R-:W-:Y:S02]  /*2040*/  R2UR UR11, R4 ;  /* 0x00000000040b72ca */ /* 0x000fe400000e0000 */
[----:B------:R-:W-:Y:S02]  /*2050*/  SEL R5, RZ, 0x1, P0 ;  /* 0x00000001ff057807 */ /* 0x000fe40000000000 */
[----:B------:R-:W-:-:S02]  /*2060*/  SEL R15, R15, RZ, P0 ;  /* 0x000000ff0f0f7207 */ /* 0x000fc40000000000 */
[----:B------:R-:W-:Y:S01]  /*2070*/  LOP3.LUT R14, R14, R5, RZ, 0x3c, !PT ;  /* 0x000000050e0e7212 */ /* 0x000fe200078e3cff */
[----:B------:R-:W-:Y:S08]  /*2080*/  @P2 BRA `(.L_x_28) ;  /* 0xfffffff400542947 */ /* 0x000ff0000383ffff */
[----:B------:R-:W-:Y:S01]  /*2090*/  UIADD3 UR5, UPT, UPT, UR5, 0x50, URZ ;  /* 0x0000005005057890 */ /* 0x000fe2000fffe0ff */
[----:B------:R-:W-:-:S03]  /*20a0*/  SHF.L.U32 R3, R16, 0x1f, RZ ;  /* 0x0000001f10037819 */ /* 0x000fc600000006ff */
[----:B------:R-:W-:-:S09]  /*20b0*/  ULEA UR4, UR7, UR5, 0x3 ;  /* 0x0000000507047291 */ /* 0x000fd2000f8e18ff */
[----:B------:R-:W1:Y:S02]  /*20c0*/  SYNCS.PHASECHK.TRANS64.TRYWAIT P0, [UR4], R3 ;  /* 0x00000003ff0075a7 */ /* 0x000e640008001104 */
[----:B-1----:R-:W-:Y:S05]  /*20d0*/  @!P0 BRA `(.L_x_29) ;  /* 0x0000006400c08947 */ /* 0x002fea0003800000 */
.L_x_132:
[----:B------:R-:W-:-:S04]  /*20e0*/  UIADD3 UR6, UPT, UPT, UR7, 0x1, URZ ;  /* 0x0000000107067890 */ /* 0x000fc8000fffe0ff */
[----:B------:R-:W-:-:S04]  /*20f0*/  UISETP.NE.AND UP0, UPT, UR6, 0xa, UPT ;  /* 0x0000000a0600788c */ /* 0x000fc8000bf05270 */
[----:B------:R-:W-:Y:S02]  /*2100*/  USEL UR7, URZ, 0x1, UP0 ;  /* 0x00000001ff077887 */ /* 0x000fe40008000000 */
[----:B------:R-:W-:-:S04]  /*2110*/  USEL UR6, UR6, URZ, UP0 ;  /* 0x000000ff06067287 */ /* 0x000fc80008000000 */
[----:B------:R-:W-:Y:S01]  /*2120*/  ULEA UR4, UR6, UR5, 0x3 ;  /* 0x0000000506047291 */ /* 0x000fe2000f8e18ff */
[----:B------:R-:W-:-:S04]  /*2130*/  LOP3.LUT R2, R16, UR7, RZ, 0x3c, !PT ;  /* 0x0000000710027c12 */ /* 0x000fc8000f8e3cff */
[----:B-1----:R-:W-:-:S04]  /*2140*/  SHF.L.U32 R3, R2, 0x1f, RZ ;  /* 0x0000001f02037819 */ /* 0x002fc800000006ff */
[----:B------:R-:W1:Y:S02]  /*2150*/  SYNCS.PHASECHK.TRANS64.TRYWAIT P0, [UR4], R3 ;  /* 0x00000003ff0075a7 */ /* 0x000e640008001104 */
[----:B-1----:R-:W-:Y:S05]  /*2160*/  @!P0 BRA `(.L_x_30) ;  /* 0x0000006400b48947 */ /* 0x002fea0003800000 */
.L_x_134:
        /* <DEDUP_REMOVED lines=9> */
.L_x_136:
        /* <DEDUP_REMOVED lines=9> */
.L_x_138:
        /* <DEDUP_REMOVED lines=9> */
.L_x_140:
        /* <DEDUP_REMOVED lines=9> */
.L_x_142:
        /* <DEDUP_REMOVED lines=9> */
.L_x_144:
        /* <DEDUP_REMOVED lines=9> */
.L_x_146:
        /* <DEDUP_REMOVED lines=9> */
.L_x_148:
[----:B------:R-:W-:-:S04]  /*2560*/  UIADD3 UR6, UPT, UPT, UR6, 0x1, URZ ;  /* 0x0000000106067890 */ /* 0x000fc8000fffe0ff */
[----:B------:R-:W-:-:S04]  /*2570*/  UISETP.NE.AND UP0, UPT, UR6, 0xa, UPT ;  /* 0x0000000a0600788c */ /* 0x000fc8000bf05270 */
[----:B------:R-:W-:Y:S02]  /*2580*/  USEL UR4, URZ, 0x1, UP0 ;  /* 0x00000001ff047887 */ /* 0x000fe40008000000 */
[----:B------:R-:W-:-:S04]  /*2590*/  USEL UR6, UR6, URZ, UP0 ;  /* 0x000000ff06067287 */ /* 0x000fc80008000000 */
[----:B------:R-:W-:Y:S01]  /*25a0*/  ULEA UR6, UR6, UR5, 0x3 ;  /* 0x0000000506067291 */ /* 0x000fe2000f8e18ff */
[----:B-1----:R-:W-:-:S04]  /*25b0*/  LOP3.LUT R3, R2, UR4, RZ, 0x3c, !PT ;  /* 0x0000000402037c12 */ /* 0x002fc8000f8e3cff */
[----:B------:R-:W-:Y:S01]  /*25c0*/  SHF.L.U32 R3, R3, 0x1f, RZ ;  /* 0x0000001f03037819 */ /* 0x000fe200000006ff */
[----:B------:R-:W-:-:S07]  /*25d0*/  IMAD.U32 R0, RZ, RZ, UR6 ;  /* 0x00000006ff007e24 */ /* 0x000fce000f8e00ff */
.L_x_38:
[----:B-1----:R1:W2:Y:S02]  /*25e0*/  SYNCS.PHASECHK.TRANS64.TRYWAIT P0, [R0+URZ], R3 ;  /* 0x00000003000075a7 */ /* 0x0022a400080011ff */
[----:B--2---:R-:W-:Y:S05]  /*25f0*/  @!P0 NANOSLEEP.SYNCS 0x989680 ;  /* 0x009896800000895d */ /* 0x004fea0003900000 */
[----:B------:R-:W2:Y:S02]  /*2600*/  @!P0 SYNCS.PHASECHK.TRANS64 P0, [R0+URZ], R3 ;  /* 0x00000003000085a7 */ /* 0x000ea400080010ff */
[----:B--2---:R-:W-:Y:S05]  /*2610*/  @P0 EXIT ;  /* 0x000000000000094d */ /* 0x004fea0003800000 */
[----:B------:R-:W-:Y:S05]  /*2620*/  BRA `(.L_x_38) ;  /* 0xfffffffc00ec7947 */ /* 0x000fea000383ffff */
.L_x_18:
[----:B------:R-:W-:-:S04]  /*2630*/  UISETP.NE.AND UP1, UPT, UR37, URZ, UPT ;  /* 0x000000ff2500728c */ /* 0x000fc8000bf25270 */
[----:B------:R-:W-:-:S09]  /*2640*/  UISETP.NE.OR UP1, UPT, UR8, 0x1, UP1 ;  /* 0x000000010800788c */ /* 0x000fd20008f25670 */
[----:B------:R-:W-:Y:S05]  /*2650*/  BRA.U UP1, `(.L_x_39) ;  /* 0x00000005014c7547 */ /* 0x000fea000b800000 */
[----:B------:R-:W-:Y:S01]  /*2660*/  HFMA2 R3, -RZ, RZ, 0, 0 ;  /* 0x00000000ff037431 */ /* 0x000fe200000001ff */
[----:B------:R-:W-:Y:S01]  /*2670*/  ISETP.NE.AND P2, PT, R4, RZ, PT ;  /* 0x000000ff0400720c */ /* 0x000fe20003f45270 */
[----:B------:R-:W-:Y:S01]  /*2680*/  IMAD.MOV.U32 R12, RZ, RZ, 0x1 ;  /* 0x00000001ff0c7424 */ /* 0x000fe200078e00ff */
[----:B------:R-:W-:Y:S01]  /*2690*/  CS2R R6, SRZ ;  /* 0x0000000000067805 */ /* 0x000fe2000001ff00 */
[----:B------:R-:W-:Y:S01]  /*26a0*/  IMAD.MOV.U32 R5, RZ, RZ, RZ ;  /* 0x000000ffff057224 */ /* 0x000fe200078e00ff */
[----:B------:R-:W-:Y:S01]  /*26b0*/  UMOV UR4, 0x400 ;  /* 0x0000040000047882 */ /* 0x000fe20000000000 */
[----:B------:R-:W-:Y:S01]  /*26c0*/  UMOV UR6, URZ ;  /* 0x000000ff00067c82 */ /* 0x000fe20008000000 */
[----:B------:R-:W-:-:S12]  /*26d0*/  ULEA UR37, UR37, UR4, 0x18 ;  /* 0x0000000425257291 */ /* 0x000fd8000f8ec0ff */
.L_x_43:
[----:B------:R-:W-:Y:S02]  /*26e0*/  LEA R0, R3, UR37, 0x3 ;  /* 0x0000002503007c11 */ /* 0x000fe4000f8e18ff */
[----:B------:R-:W-:-:S03]  /*26f0*/  SHF.L.U32 R9, R5, 0x1f, RZ ;  /* 0x0000001f05097819 */ /* 0x000fc600000006ff */
[----:B------:R-:W-:Y:S01]  /*2700*/  VIADD R8, R0, 0x140 ;  /* 0x0000014000087836 */ /* 0x000fe20000000000 */
[----:B------:R-:W1:Y:S02]  /*2710*/  SYNCS.PHASECHK.TRANS64.TRYWAIT P0, [R0+URZ+0x130], R9 ;  /* 0x00013009000075a7 */ /* 0x000e6400080011ff */
[----:B-1----:R-:W-:Y:S05]  /*2720*/  @!P0 BRA `(.L_x_40) ;  /* 0x0000006400048947 */ /* 0x002fea0003800000 */
.L_x_149:
[----:B------:R-:W-:Y:S01]  /*2730*/  ULEA UR5, UR6, UR37, 0x3 ;  /* 0x0000002506057291 */ /* 0x000fe2000f8e18ff */
[----:B------:R-:W-:Y:S01]  /*2740*/  PRMT R8, RZ, 0x654, R8 ;  /* 0x00000654ff087816 */ /* 0x000fe20000000008 */
[----:B-1----:R-:W-:Y:S01]  /*2750*/  @!P2 IMAD.MOV.U32 R9, RZ, RZ, 0x10 ;  /* 0x00000010ff09a424 */ /* 0x002fe200078e00ff */
[----:B------:R-:W-:Y:S01]  /*2760*/  SHF.L.U32 R11, R12, 0x1f, RZ ;  /* 0x0000001f0c0b7819 */ /* 0x000fe200000006ff */
[----:B------:R-:W-:Y:S01]  /*2770*/  UIADD3 UR4, UPT, UPT, UR5, 0xf0, URZ ;  /* 0x000000f005047890 */ /* 0x000fe2000fffe0ff */
[----:B------:R1:W-:Y:S05]  /*2780*/  SYNCS.ARRIVE.TRANS64.RED.A1T0 RZ, [R8+URZ], RZ ;  /* 0x000000ff08ff79a7 */ /* 0x0003ea00081004ff */
[----:B------:R-:W-:Y:S01]  /*2790*/  IMAD.U32 R13, RZ, RZ, UR4 ;  /* 0x00000004ff0d7e24 */ /* 0x000fe2000f8e00ff */
[----:B------:R-:W2:Y:S04]  /*27a0*/  SYNCS.PHASECHK.TRANS64.TRYWAIT P0, [UR5+0x100], R11 ;  /* 0x0001000bff0075a7 */ /* 0x000ea80008001105 */
[----:B------:R-:W-:Y:S01]  /*27b0*/  PRMT R13, R4, 0x654, R13 ;  /* 0x00000654040d7816 */ /* 0x000fe2000000000d */
[----:B-12---:R-:W-:Y:S06]  /*27c0*/  @!P0 BRA `(.L_x_41) ;  /* 0x0000006000f08947 */ /* 0x006fec0003800000 */
.L_x_151:
[----:B------:R-:W-:Y:S01]  /*27d0*/  ULEA UR4, UR6, UR37, 0x4 ;  /* 0x0000002506047291 */ /* 0x000fe2000f8e20ff */
[----:B---3--:R-:W-:Y:S01]  /*27e0*/  SEL R2, R13, R2, !P2 ;  /* 0x000000020d027207 */ /* 0x008fe20005000000 */
[----:B------:R-:W-:Y:S01]  /*27f0*/  UIADD3 UR5, UPT, UPT, UR5, 0xf0, URZ ;  /* 0x000000f005057890 */ /* 0x000fe2000fffe0ff */
[----:B-1----:R-:W-:Y:S01]  /*2800*/  LEA R0, R7, UR37, 0x3 ;  /* 0x0000002507007c11 */ /* 0x002fe2000f8e18ff */
[----:B------:R-:W-:Y:S01]  /*2810*/  UIADD3 UR4, UPT, UPT, UR4, 0x160, URZ ;  /* 0x0000016004047890 */ /* 0x000fe2000fffe0ff */
[----:B------:R1:W-:Y:S01]  /*2820*/  @!P2 SYNCS.ARRIVE.TRANS64.RED RZ, [R2+URZ], R9 ;  /* 0x0000000902ffa9a7 */ /* 0x0003e200080004ff */
[----:B------:R-:W-:Y:S01]  /*2830*/  UIADD3 UR6, UPT, UPT, UR6, 0x1, URZ ;  /* 0x0000000106067890 */ /* 0x000fe2000fffe0ff */
[----:B------:R-:W-:-:S03]  /*2840*/  VIADD R3, R3, 0x1 ;  /* 0x0000000103037836 */ /* 0x000fc60000000000 */
[----:B------:R-:W-:Y:S02]  /*2850*/  UISETP.NE.AND UP0, UPT, UR6, 0x2, UPT ;  /* 0x000000020600788c */ /* 0x000fe4000bf05270 */
[----:B------:R-:W-:Y:S01]  /*2860*/  ISETP.NE.AND P0, PT, R3, 0x2, PT ;  /* 0x000000020300780c */ /* 0x000fe20003f05270 */
[----:B------:R-:W-:Y:S06]  /*2870*/  UGETNEXTWORKID.BROADCAST [UR4], [UR5] ;  /* 0x00000000040073ca */ /* 0x000fec0008000100 */
[----:B------:R-:W-:Y:S02]  /*2880*/  USEL UR4, URZ, 0x1, UP0 ;  /* 0x00000001ff047887 */ /* 0x000fe40008000000 */
[----:B------:R-:W-:-:S04]  /*2890*/  USEL UR6, UR6, URZ, UP0 ;  /* 0x000000ff06067287 */ /* 0x000fc80008000000 */
[----:B------:R-:W-:Y:S02]  /*28a0*/  LOP3.LUT R12, R12, UR4, RZ, 0x3c, !PT ;  /* 0x000000040c0c7c12 */ /* 0x000fe4000f8e3cff */
[----:B-1----:R-:W-:-:S04]  /*28b0*/  SHF.L.U32 R9, R6, 0x1f, RZ ;  /* 0x0000001f06097819 */ /* 0x002fc800000006ff */
[----:B------:R-:W1:Y:S02]  /*28c0*/  SYNCS.PHASECHK.TRANS64.TRYWAIT P1, [R0+URZ+0xf0], R9 ;  /* 0x0000f009000075a7 */ /* 0x000e6400080211ff */
[----:B-1----:R-:W-:Y:S05]  /*28d0*/  @!P1 BRA `(.L_x_42) ;  /* 0x0000006000c49947 */ /* 0x002fea0003800000 */
.L_x_152:
[----:B------:R-:W-:Y:S01]  /*28e0*/  LEA R8, R7, UR37, 0x4 ;  /* 0x0000002507087c11 */ /* 0x000fe2000f8e20ff */
[----:B-1----:R-:W-:Y:S01]  /*28f0*/  VIADD R0, R0, 0x100 ;  /* 0x0000010000007836 */ /* 0x002fe20000000000 */
[----:B------:R-:W-:Y:S01]  /*2900*/  SEL R3, R3, RZ, P0 ;  /* 0x000000ff03037207 */ /* 0x000fe20000000000 */
[----:B------:R-:W-:-:S03]  /*2910*/  VIADD R7, R7, 0x1 ;  /* 0x0000000107077836 */ /* 0x000fc60000000000 */
[----:B------:R-:W1:Y:S01]  /*2920*/  LDS.128 R8, [R8+0x160] ;  /* 0x0001600008087984 */ /* 0x000e620000000c00 */
[----:B------:R-:W-:Y:S02]  /*2930*/  PRMT R0, RZ, 0x654, R0 ;  /* 0x00000654ff007816 */ /* 0x000fe40000000000 */
[C---:B------:R-:W-:Y:S01]  /*2940*/  ISETP.NE.AND P1, PT, R7.reuse, 0x2, PT ;  /* 0x000000020700780c */ /* 0x040fe20003f25270 */
[----:B------:R-:W-:Y:S01]  /*2950*/  @!PT LDS RZ, [RZ] ;  /* 0x00000000fffff984 */ /* 0x000fe20000000800 */
[----:B------:R-:W-:Y:S01]  /*2960*/  @!PT LDS RZ, [RZ] ;  /* 0x00000000fffff984 */ /* 0x000fe20000000800 */
[----:B------:R-:W-:Y:S01]  /*2970*/  @!PT LDS RZ, [RZ] ;  /* 0x00000000fffff984 */ /* 0x000fe20000000800 */
[----:B------:R-:W-:Y:S01]  /*2980*/  @!PT LDS RZ, [RZ] ;  /* 0x00000000fffff984 */ /* 0x000fe20000000800 */
[----:B------:R2:W-:Y:S06]  /*2990*/  MEMBAR.ALL.CTA ;  /* 0x0000000000007992 */ /* 0x0005ec0000008000 */
[----:B--2---:R-:W2:Y:S01]  /*29a0*/  FENCE.VIEW.ASYNC.S ;  /* 0x00000000000073c6 */ /* 0x004ea20000000000 */
[----:B------:R-:W-:Y:S01]  /*29b0*/  SEL R7, R7, RZ, P1 ;  /* 0x000000ff07077207 */ /* 0x000fe20000800000 */
[----:B--2---:R2:W-:Y:S01]  /*29c0*/  SYNCS.ARRIVE.TRANS64.RED.A1T0 RZ, [R0+URZ], RZ ;  /* 0x000000ff00ff79a7 */ /* 0x0045e200081004ff */
[----:B-1----:R-:W-:-:S02]  /*29d0*/  LOP3.LUT P3, RZ, R10, 0x1, RZ, 0xc0, !PT ;  /* 0x000000010aff7812 */ /* 0x002fc4000786c0ff */
[----:B------:R-:W-:-:S04]  /*29e0*/  SEL R9, RZ, 0x1, P1 ;  /* 0x00000001ff097807 */ /* 0x000fc80000800000 */
[----:B------:R-:W-:Y:S02]  /*29f0*/  LOP3.LUT R6, R6, R9, RZ, 0x3c, !PT ;  /* 0x0000000906067212 */ /* 0x000fe400078e3cff */
[----:B--2---:R-:W-:-:S04]  /*2a00*/  SEL R0, RZ, 0x1, P0 ;  /* 0x00000001ff007807 */ /* 0x004fc80000000000 */
[----:B------:R-:W-:Y:S01]  /*2a10*/  LOP3.LUT R5, R5, R0, RZ, 0x3c, !PT ;  /* 0x0000000005057212 */ /* 0x000fe200078e3cff */
[----:B------:R-:W-:Y:S06]  /*2a20*/  @P3 BRA `(.L_x_43) ;  /* 0xfffffffc002c3947 */ /* 0x000fec000383ffff */
[----:B------:R-:W-:Y:S01]  /*2a30*/  ULEA UR5, UR6, UR37, 0x3 ;  /* 0x0000002506057291 */ /* 0x000fe2000f8e18ff */
[----:B------:R-:W-:-:S08]  /*2a40*/  SHF.L.U32 R3, R12, 0x1f, RZ ;  /* 0x0000001f0c037819 */ /* 0x000fd000000006ff */
[----:B------:R-:W1:Y:S02]  /*2a50*/  SYNCS.PHASECHK.TRANS64 P0, [UR5+0x100], R3 ;  /* 0x00010003ff0075a7 */ /* 0x000e640008001005 */
[----:B-1----:R-:W-:Y:S05]  /*2a60*/  @P0 BRA `(.L_x_44) ;  /* 0x0000000000080947 */ /* 0x002fea0003800000 */
[----:B------:R-:W1:Y:S02]  /*2a70*/  SYNCS.PHASECHK.TRANS64.TRYWAIT P0, [UR5+0x100], R3 ;  /* 0x00010003ff0075a7 */ /* 0x000e640008001105 */
[----:B-1----:R-:W-:Y:S05]  /*2a80*/  @!P0 BRA `(.L_x_45) ;  /* 0x00000060006c8947 */ /* 0x002fea0003800000 */
.L_x_44:
[----:B------:R-:W-:-:S04]  /*2a90*/  UIADD3 UR4, UPT, UPT, UR6, 0x1, URZ ;  /* 0x0000000106047890 */ /* 0x000fc8000fffe0ff */
[----:B------:R-:W-:-:S04]  /*2aa0*/  UISETP.NE.AND UP0, UPT, UR4, 0x2, UPT ;  /* 0x000000020400788c */ /* 0x000fc8000bf05270 */
[----:B------:R-:W-:Y:S02]  /*2ab0*/  USEL UR7, URZ, 0x1, UP0 ;  /* 0x00000001ff077887 */ /* 0x000fe40008000000 */
[----:B------:R-:W-:-:S04]  /*2ac0*/  USEL UR4, UR4, URZ, UP0 ;  /* 0x000000ff04047287 */ /* 0x000fc80008000000 */
[----:B------:R-:W-:Y:S01]  /*2ad0*/  ULEA UR4, UR4, UR37, 0x3 ;  /* 0x0000002504047291 */ /* 0x000fe2000f8e18ff */
[----:B-1----:R-:W-:-:S04]  /*2ae0*/  LOP3.LUT R3, R12, UR7, RZ, 0x3c, !PT ;  /* 0x000000070c037c12 */ /* 0x002fc8000f8e3cff */
[----:B------:R-:W-:-:S04]  /*2af0*/  SHF.L.U32 R0, R3, 0x1f, RZ ;  /* 0x0000001f03007819 */ /* 0x000fc800000006ff */
[----:B------:R-:W1:Y:S02]  /*2b00*/  SYNCS.PHASECHK.TRANS64 P0, [UR4+0x100], R0 ;  /* 0x00010000ff0075a7 */ /* 0x000e640008001004 */
[----:B-1----:R-:W-:Y:S05]  /*2b10*/  @P0 EXIT ;  /* 0x000000000000094d */ /* 0x002fea0003800000 */
[----:B------:R-:W-:Y:S02]  /*2b20*/  SHF.L.U32 R3, R3, 0x1f, RZ ;  /* 0x0000001f03037819 */ /* 0x000fe400000006ff */
[----:B------:R-:W-:-:S07]  /*2b30*/  MOV R0, UR4 ;  /* 0x0000000400007c02 */ /* 0x000fce0008000f00 */
.L_x_46:
[----:B-1----:R1:W2:Y:S02]  /*2b40*/  SYNCS.PHASECHK.TRANS64.TRYWAIT P0, [R0+URZ+0x100], R3 ;  /* 0x00010003000075a7 */ /* 0x0022a400080011ff */
[----:B--2---:R-:W-:Y:S05]  /*2b50*/  @!P0 NANOSLEEP.SYNCS 0x989680 ;  /* 0x009896800000895d */ /* 0x004fea0003900000 */
[----:B------:R-:W2:Y:S02]  /*2b60*/  @!P0 SYNCS.PHASECHK.TRANS64 P0, [R0+URZ+0x100], R3 ;  /* 0x00010003000085a7 */ /* 0x000ea400080010ff */
[----:B--2---:R-:W-:Y:S05]  /*2b70*/  @P0 EXIT ;  /* 0x000000000000094d */ /* 0x004fea0003800000 */
[----:B------:R-:W-:Y:S05]  /*2b80*/  BRA `(.L_x_46) ;  /* 0xfffffffc00ec7947 */ /* 0x000fea000383ffff */
.L_x_39:
[----:B------:R-:W-:-:S09]  /*2b90*/  UISETP.NE.AND UP1, UPT, UR8, URZ, UPT ;  /* 0x000000ff0800728c */ /* 0x000fd2000bf25270 */
[----:B------:R-:W-:Y:S05]  /*2ba0*/  BRA.U UP1, `(.L_x_47) ;  /* 0x0000000d01407547 */ /* 0x000fea000b800000 */
[----:B------:R-:W-:Y:S01]  /*2bb0*/  UMOV UR4, 0x40 ;  /* 0x0000004000047882 */ /* 0x000fe20000000000 */
[----:B------:R-:W-:Y:S01]  /*2bc0*/  NOP ;  /* 0x0000000000007918 */ /* 0x000fe20000000000 */
[----:B------:R-:W-:Y:S01]  /*2bd0*/  ULEA UR4, UR37, UR4, 0x18 ;  /* 0x0000000425047291 */ /* 0x000fe2000f8ec0ff */
[----:B------:R-:W-:Y:S02]  /*2be0*/  UMOV UR5, 0x400 ;  /* 0x0000040000057882 */ /* 0x000fe40000000000 */
[----:B------:R-:W-:-:S06]  /*2bf0*/  ULEA UR37, UR37, UR5, 0x18 ;  /* 0x0000000525257291 */ /* 0x000fcc000f8ec0ff */
[----:B------:R-:W1:Y:S02]  /*2c00*/  LDS.U8 R0, [UR4+0x1c] ;  /* 0x00001c04ff007984 */ /* 0x000e640008000000 */
[----:B-1----:R-:W-:-:S13]  /*2c10*/  ISETP.NE.AND P0, PT, R0, RZ, PT ;  /* 0x000000ff0000720c */ /* 0x002fda0003f05270 */
[----:B------:R-:W-:Y:S05]  /*2c20*/  @P0 BRA `(.L_x_48) ;  /* 0x0000000000580947 */ /* 0x000fea0003800000 */
[----:B------:R-:W-:-:S13]  /*2c30*/  ELECT P0, URZ, PT ;  /* 0x0000000000ff782f */ /* 0x000fda0003800000 */
[----:B------:R-:W-:Y:S05]  /*2c40*/  @!P0 BRA `(.L_x_49) ;  /* 0x0000000000608947 */ /* 0x000fea0003800000 */
[----:B------:R-:W-:Y:S01]  /*2c50*/  UMOV UR5, 0x10 ;  /* 0x0000001000057882 */ /* 0x000fe20000000000 */
[----:B------:R-:W-:Y:S01]  /*2c60*/  HFMA2 R0, -RZ, RZ, 0, 5.9604644775390625e-08 ;  /* 0x00000001ff007431 */ /* 0x000fe200000001ff */
[----:B---3--:R-:W-:-:S03]  /*2c70*/  MOV R2, 0xffff ;  /* 0x0000ffff00027802 */ /* 0x008fc60000000f00 */
[----:B------:R-:W-:Y:S04]  /*2c80*/  DEPBAR.LE SB1, 0x36 ;  /* 0x00009d800000791a */ /* 0x000fe80000000000 */
[----:B------:R-:W1:Y:S02]  /*2c90*/  UTCATOMSWS.FIND_AND_SET.ALIGN UP0, UR5, UR5 ;  /* 0x00000005000575e3 */ /* 0x000e640008000800 */
[----:B-1----:R-:W-:Y:S01]  /*2ca0*/  MOV R3, UR5 ;  /* 0x0000000500037c02 */ /* 0x002fe20008000f00 */
[----:B------:R-:W-:Y:S06]  /*2cb0*/  BRA.U UP0, `(.L_x_50) ;  /* 0x0000000100187547 */ /* 0x000fec000b800000 */
.L_x_51:
[----:B------:R-:W-:Y:S05]  /*2cc0*/  NANOSLEEP 0x64 ;  /* 0x000000640000795d */ /* 0x000fea0003800000 */
[----:B------:R-:W-:-:S05]  /*2cd0*/  UMOV UR5, 0x10 ;  /* 0x0000001000057882 */ /* 0x000fca0000000000 */
[----:B------:R-:W-:Y:S04]  /*2ce0*/  DEPBAR.LE SB1, 0x36 ;  /* 0x00009d800000791a */ /* 0x000fe80000000000 */
[----:B------:R-:W1:Y:S02]  /*2cf0*/  UTCATOMSWS.FIND_AND_SET.ALIGN UP0, UR5, UR5 ;  /* 0x00000005000575e3 */ /* 0x000e640008000800 */
[----:B-1----:R-:W-:Y:S01]  /*2d00*/  MOV R3, UR5 ;  /* 0x0000000500037c02 */ /* 0x002fe20008000f00 */
[----:B------:R-:W-:Y:S05]  /*2d10*/  BRA.U !UP0, `(.L_x_51) ;  /* 0xfffffffd08e87547 */ /* 0x000fea000b83ffff */
.L_x_50:
[-C--:B------:R-:W-:Y:S02]  /*2d20*/  SHF.L.U32 R2, R2, R3.reuse, RZ ;  /* 0x0000000302027219 */ /* 0x080fe400000006ff */
[----:B------:R-:W-:Y:S01]  /*2d30*/  SHF.L.U32 R0, R0, R3, RZ ;  /* 0x0000000300007219 */ /* 0x000fe200000006ff */
[----:B------:R-:W-:Y:S02]  /*2d40*/  IMAD.SHL.U32 R3, R3, 0x20, RZ ;  /* 0x0000002003037824 */ /* 0x000fe400078e00ff */
[----:B------:R1:W-:Y:S04]  /*2d50*/  ATOMS.OR RZ, [UR4+0x14], R2 ;  /* 0x00001402ffff798c */ /* 0x0003e8000b000004 */
[----:B------:R1:W-:Y:S04]  /*2d60*/  ATOMS.OR RZ, [UR4+0x18], R0 ;  /* 0x00001800ffff798c */ /* 0x0003e8000b000004 */
[----:B------:R1:W-:Y:S01]  /*2d70*/  STS [UR37+0x180], R3 ;  /* 0x00018003ff007988 */ /* 0x0003e20008000825 */
[----:B------:R-:W-:Y:S05]  /*2d80*/  BRA `(.L_x_49) ;  /* 0x0000000000107947 */ /* 0x000fea0003800000 */
.L_x_48:
[----:B------:R-:W-:Y:S02]  /*2d90*/  MOV R0, 0xffffffff ;  /* 0xffffffff00007802 */ /* 0x000fe40000000f00 */
[----:B---3--:R-:W-:-:S03]  /*2da0*/  MOV R2, 0x2dd0 ;  /* 0x00002dd000027802 */ /* 0x008fc60000000f00 */
[----:B------:R1:W-:Y:S04]  /*2db0*/  STS [UR37+0x180], R0 ;  /* 0x00018000ff007988 */ /* 0x0003e80008000825 */
[----:B-1---5:R-:W-:Y:S05]  /*2dc0*/  CALL.REL.NOINC `($__internal_1_$__cuda_sm10x_tcgen05_guardrail_trap_phase_invalid_during_alloc) ;  /* 0x0000006400847944 */ /* 0x022fea0003c00000 */
.L_x_49:
[----:B------:R-:W-:Y:S05]  /*2dd0*/  WARPSYNC.ALL ;  /* 0x0000000000007948 */ /* 0x000fea0003800000 */
[----:B------:R-:W2:Y:S01]  /*2de0*/  S2UR UR4, SR_CgaCtaId ;  /* 0x00000000000479c3 */ /* 0x000ea20000008800 */
[----:B------:R-:W-:Y:S01]  /*2df0*/  UMOV UR5, 0x400 ;  /* 0x0000040000057882 */ /* 0x000fe20000000000 */
[----:B------:R-:W-:-:S06]  /*2e00*/  NOP ;  /* 0x0000000000007918 */ /* 0x000fcc0000000000 */
[----:B------:R-:W-:Y:S06]  /*2e10*/  BAR.ARV 0x6, 0xa0 ;  /* 0x0182800000007b1d */ /* 0x000fec0000002000 */
[----:B------:R-:W-:Y:S01]  /*2e20*/  UISETP.LT.AND UP0, UPT, UR14, 0x1, UPT ;  /* 0x000000010e00788c */ /* 0x000fe2000bf01270 */
[----:B------:R-:W-:Y:S01]  /*2e30*/  IMAD.MOV.U32 R11, RZ, RZ, 0x1 ;  /* 0x00000001ff0b7424 */ /* 0x000fe200078e00ff */
[----:B------:R-:W-:Y:S01]  /*2e40*/  CS2R R8, SRZ ;  /* 0x0000000000087805 */ /* 0x000fe2000001ff00 */
[----:B------:R-:W-:Y:S01]  /*2e50*/  IMAD.MOV.U32 R10, RZ, RZ, RZ ;  /* 0x000000ffff0a7224 */ /* 0x000fe200078e00ff */
[----:B------:R-:W-:Y:S01]  /*2e60*/  USEL UR8, UR14, 0x1, !UP0 ;  /* 0x000000010e087887 */ /* 0x000fe2000c000000 */
[----:B------:R-:W-:Y:S01]  /*2e70*/  UMOV UR18, URZ ;  /* 0x000000ff00127c82 */ /* 0x000fe20008000000 */
[----:B------:R-:W-:-:S02]  /*2e80*/  UMOV UR17, URZ ;  /* 0x000000ff00117c82 */ /* 0x000fc40008000000 */
[----:B------:R-:W-:Y:S02]  /*2e90*/  UIADD3 UR8, UPT, UPT, -UR8, URZ, URZ ;  /* 0x000000ff08087290 */ /* 0x000fe4000fffe1ff */
[----:B--2---:R-:W-:Y:S01]  /*2ea0*/  ULEA UR4, UR4, UR5, 0x18 ;  /* 0x0000000504047291 */ /* 0x004fe2000f8ec0ff */
[----:B------:R-:W2:Y:S03]  /*2eb0*/  LDCU UR5, c[0x0][0x38c] ;  /* 0x00007180ff0577ac */ /* 0x000ea60008000800 */
[----:B------:R-:W-:Y:S02]  /*2ec0*/  UIADD3 UR9, UPT, UPT, UR4, 0x8400, URZ ;  /* 0x0000840004097890 */ /* 0x000fe4000fffe0ff */
[----:B------:R-:W-:-:S03]  /*2ed0*/  UIADD3 UR10, UPT, UPT, UR4, 0x1c400, URZ ;  /* 0x0001c400040a7890 */ /* 0x000fc6000fffe0ff */
[----:B-1----:R-:W1:Y:S01]  /*2ee0*/  LDS R0, [UR4+0x180] ;  /* 0x00018004ff007984 */ /* 0x002e620008000800 */
[----:B------:R-:W-:Y:S02]  /*2ef0*/  UIADD3 UR11, UPT, UPT, UR4, 0x30400, URZ ;  /* 0x00030400040b7890 */ /* 0x000fe4000fffe0ff */
[----:B------:R-:W-:Y:S02]  /*2f00*/  USHF.R.U32.HI UR9, URZ, 0x4, UR9 ;  /* 0x00000004ff097899 */ /* 0x000fe40008011609 */
[----:B------:R-:W-:Y:S02]  /*2f10*/  USHF.R.U32.HI UR10, URZ, 0x4, UR10 ;  /* 0x00000004ff0a7899 */ /* 0x000fe4000801160a */
[----:B------:R-:W-:Y:S02]  /*2f20*/  USHF.R.U32.HI UR11, URZ, 0x4, UR11 ;  /* 0x00000004ff0b7899 */ /* 0x000fe4000801160b */
[----:B------:R-:W-:Y:S02]  /*2f30*/  ULOP3.LUT UR9, UR9, 0x3fff, URZ, 0xc0, !UPT ;  /* 0x00003fff09097892 */ /* 0x000fe4000f8ec0ff */
[----:B------:R-:W-:-:S02]  /*2f40*/  ULOP3.LUT UR10, UR10, 0x3fff, URZ, 0xc0, !UPT ;  /* 0x00003fff0a0a7892 */ /* 0x000fc4000f8ec0ff */
[----:B------:R-:W-:Y:S02]  /*2f50*/  ULOP3.LUT UR11, UR11, 0x3fff, URZ, 0xc0, !UPT ;  /* 0x00003fff0b0b7892 */ /* 0x000fe4000f8ec0ff */
[----:B------:R-:W-:Y:S02]  /*2f60*/  ULOP3.LUT UR9, UR9, 0x10000, URZ, 0xfc, !UPT ;  /* 0x0001000009097892 */ /* 0x000fe4000f8efcff */
[----:B------:R-:W-:Y:S02]  /*2f70*/  ULOP3.LUT UR10, UR10, 0x10000, URZ, 0xfc, !UPT ;  /* 0x000100000a0a7892 */ /* 0x000fe4000f8efcff */
[----:B------:R-:W-:Y:S02]  /*2f80*/  ULOP3.LUT UR11, UR11, 0x10000, URZ, 0xfc, !UPT ;  /* 0x000100000b0b7892 */ /* 0x000fe4000f8efcff */
[----:B--2---:R-:W-:Y:S01]  /*2f90*/  UISETP.GE.AND UP0, UPT, UR5, 0x1, UPT ;  /* 0x000000010500788c */ /* 0x004fe2000bf06270 */
[----:B------:R-:W-:Y:S01]  /*2fa0*/  UMOV UR23, 0x8100014 ;  /* 0x0810001400177882 */ /* 0x000fe20000000000 */
[----:B------:R-:W-:Y:S01]  /*2fb0*/  UMOV UR21, 0x8100014 ;  /* 0x0810001400157882 */ /* 0x000fe20000000000 */
[----:B-1----:R-:W-:-:S13]  /*2fc0*/  R2UR UR19, R0 ;  /* 0x00000000001372ca */ /* 0x002fda00000e0000 */
[----:B------:R-:W-:Y:S02]  /*2fd0*/  UIADD3 UR22, UPT, UPT, UR19, 0x80, URZ ;  /* 0x0000008013167890 */ /* 0x000fe4000fffe0ff */
[----:B------:R-:W-:-:S12]  /*2fe0*/  UIADD3 UR20, UPT, UPT, UR19, 0x82, URZ ;  /* 0x0000008213147890 */ /* 0x000fd8000fffe0ff */
.L_x_58:
[----:B------:R-:W-:Y:S02]  /*2ff0*/  LEA R0, R10, UR4, 0x3 ;  /* 0x000000040a007c11 */ /* 0x000fe4000f8e18ff */
[----:B------:R-:W-:Y:S02]  /*3000*/  SHF.L.U32 R5, R9, 0x1f, RZ ;  /* 0x0000001f09057819 */ /* 0x000fe400000006ff */
[----:B------:R-:W-:Y:S01]  /*3010*/  PLOP3.LUT P0, PT, PT, PT, UP0, 0x80, 0x8 ;  /* 0x000000000008781c */ /* 0x000fe20003f0f008 */
[----:B------:R-:W-:Y:S01]  /*3020*/  VIADD R3, R0, 0x100 ;  /* 0x0000010000037836 */ /* 0x000fe20000000000 */
[----:B-1----:R-:W1:Y:S02]  /*3030*/  SYNCS.PHASECHK.TRANS64.TRYWAIT P1, [R0+URZ+0xf0], R5 ;  /* 0x0000f005000075a7 */ /* 0x002e6400080211ff */
[----:B-1-3--:R-:W-:Y:S09]  /*3040*/  @!P1 BRA `(.L_x_52) ;  /* 0x0000005c00149947 */ /* 0x00aff20003800000 */
.L_x_154:
[----:B------:R-:W-:Y:S01]  /*3050*/  LEA R4, R10, UR4, 0x4 ;  /* 0x000000040a047c11 */ /* 0x000fe2000f8e20ff */
[----:B------:R-:W-:Y:S01]  /*3060*/  @UP0 ULEA UR5, UR17, UR4, 0x3 ;  /* 0x0000000411050291 */ /* 0x000fe2000f8e18ff */
[----:B------:R-:W-:Y:S01]  /*3070*/  PLOP3.LUT P2, PT, PT, PT, PT, 0x80, 0x8 ;  /* 0x000000000008781c */ /* 0x000fe20003f4f070 */
[----:B------:R-:W-:Y:S01]  /*3080*/  ULEA UR6, UR18, UR4, 0x3 ;  /* 0x0000000412067291 */ /* 0x000fe2000f8e18ff */
[----:B------:R-:W-:Y:S01]  /*3090*/  PRMT R3, RZ, 0x654, R3 ;  /* 0x00000654ff037816 */ /* 0x000fe20000000003 */
[----:B------:R-:W-:Y:S01]  /*30a0*/  ULEA UR7, UR18, UR19, 0x6 ;  /* 0x0000001312077291 */ /* 0x000fe2000f8e30ff */
[----:B-1----:R-:W1:Y:S01]  /*30b0*/  LDS.128 R4, [R4+0x160] ;  /* 0x0001600004047984 */ /* 0x002e620000000c00 */
[----:B---3--:R-:W-:Y:S02]  /*30c0*/  @P0 SHF.L.U32 R2, R8, 0x1f, RZ ;  /* 0x0000001f08020819 */ /* 0x008fe400000006ff */
[----:B------:R-:W-:Y:S01]  /*30d0*/  SHF.L.U32 R0, R11, 0x1f, RZ ;  /* 0x0000001f0b007819 */ /* 0x000fe200000006ff */
[----:B------:R-:W-:Y:S01]  /*30e0*/  @!PT LDS RZ, [RZ] ;  /* 0x00000000fffff984 */ /* 0x000fe20000000800 */
[----:B------:R-:W-:Y:S01]  /*30f0*/  @!PT LDS RZ, [RZ] ;  /* 0x00000000fffff984 */ /* 0x000fe20000000800 */
[----:B------:R-:W-:Y:S01]  /*3100*/  @!PT LDS RZ, [RZ] ;  /* 0x00000000fffff984 */ /* 0x000fe20000000800 */
[----:B------:R-:W-:Y:S01]  /*3110*/  @!PT LDS RZ, [RZ] ;  /* 0x00000000fffff984 */ /* 0x000fe20000000800 */
[----:B------:R2:W-:Y:S06]  /*3120*/  MEMBAR.ALL.CTA ;  /* 0x0000000000007992 */ /* 0x0005ec0000008000 */
[----:B--2---:R-:W2:Y:S02]  /*3130*/  FENCE.VIEW.ASYNC.S ;  /* 0x00000000000073c6 */ /* 0x004ea40000000000 */
[----:B--2---:R2:W-:Y:S01]  /*3140*/  SYNCS.ARRIVE.TRANS64.RED.A1T0 RZ, [R3+URZ], RZ ;  /* 0x000000ff03ff79a7 */ /* 0x0045e200081004ff */
[----:B------:R2:W3:Y:S01]  /*3150*/  @P0 SYNCS.PHASECHK.TRANS64.TRYWAIT P2, [UR5], R2 ;  /* 0x00000002ff0005a7 */ /* 0x0004e20008041105 */
[----:B-1----:R-:W-:Y:S01]  /*3160*/  LOP3.LUT P1, RZ, R6, 0x1, RZ, 0xc0, !PT ;  /* 0x0000000106ff7812 */ /* 0x002fe2000782c0ff */
[----:B------:R-:W1:Y:S02]  /*3170*/  SYNCS.PHASECHK.TRANS64.TRYWAIT P0, [UR6+0x120], R0 ;  /* 0x00012000ff0075a7 */ /* 0x000e640008001106 */
[----:B-123--:R-:W-:Y:S10]  /*3180*/  @!P0 BRA `(.L_x_53) ;  /* 0x0000005800d88947 */ /* 0x00eff40003800000 */
.L_x_156:
[----:B------:R-:W-:Y:S01]  /*3190*/  IADD3 R10, PT, PT, R10, 0x1, RZ ;  /* 0x000000010a0a7810 */ /* 0x000fe20007ffe0ff */
[----:B------:R-:W-:Y:S06]  /*31a0*/  BRA.U !UP0, `(.L_x_54) ;  /* 0x0000000108a87547 */ /* 0x000fec000b800000 */
[----:B------:R-:W-:Y:S01]  /*31b0*/  UMOV UR16, URZ ;  /* 0x000000ff00107c82 */ /* 0x000fe20008000000 */
[----:B------:R-:W-:Y:S01]  /*31c0*/  UMOV UR15, UR8 ;  /* 0x00000008000f7c82 */ /* 0x000fe20008000000 */
[----:B------:R-:W-:Y:S01]  /*31d0*/  UMOV UR13, UR14 ;  /* 0x0000000e000d7c82 */ /* 0x000fe20008000000 */
[----:B------:R-:W-:-:S05]  /*31e0*/  UMOV UR12, UR17 ;  /* 0x00000011000c7c82 */ /* 0x000fca0008000000 */
.L_x_57:
[----:B------:R-:W-:Y:S02]  /*31f0*/  UIADD3 UR15, UPT, UPT, UR15, 0x1, URZ ;  /* 0x000000010f0f7890 */ /* 0x000fe4000fffe0ff */
[----:B--2---:R-:W-:Y:S02]  /*3200*/  ULEA UR5, UR12, UR4, 0x3 ;  /* 0x000000040c057291 */ /* 0x004fe4000f8e18ff */
[----:B------:R-:W-:Y:S01]  /*3210*/  UISETP.NE.AND UP1, UPT, UR15, URZ, UPT ;  /* 0x000000ff0f00728c */ /* 0x000fe2000bf25270 */
[----:B---3--:R-:W-:Y:S10]  /*3220*/  @P2 BRA `(.L_x_55) ;  /* 0x00000000000c2947 */ /* 0x008ff40003800000 */
[----:B-1----:R-:W-:Y:S04]  /*3230*/  SHF.L.U32 R3, R8, 0x1f, RZ ;  /* 0x0000001f08037819 */ /* 0x002fe800000006ff */
[----:B------:R-:W1:Y:S02]  /*3240*/  SYNCS.PHASECHK.TRANS64.TRYWAIT P0, [UR5], R3 ;  /* 0x00000003ff0075a7 */ /* 0x000e640008001105 */
[----:B-1----:R-:W-:Y:S05]  /*3250*/  @!P0 BRA `(.L_x_56) ;  /* 0x0000005800bc8947 */ /* 0x002fea0003800000 */
.L_x_55:
[----:B------:R-:W-:Y:S01]  /*3260*/  UISETP.NE.AND UP2, UPT, UR13, 0x1, UPT ;  /* 0x000000010d00788c */ /* 0x000fe2000bf45270 */
[----:B------:R-:W-:Y:S01]  /*3270*/  PLOP3.LUT P2, PT, PT, PT, PT, 0x80, 0x8 ;  /* 0x000000000008781c */ /* 0x000fe20003f4f070 */
[----:B------:R-:W-:Y:S02]  /*3280*/  UIADD3 UR17, UPT, UPT, UR12, 0x1, URZ ;  /* 0x000000010c117890 */ /* 0x000fe4000fffe0ff */
[----:B------:R-:W-:Y:S02]  /*3290*/  ULEA UR26, UR12, UR10, 0x9 ;  /* 0x0000000a0c1a7291 */ /* 0x000fe4000f8e48ff */
[----:B------:R-:W-:Y:S01]  /*32a0*/  UISETP.NE.AND UP3, UPT, UR17, 0xa, UPT ;  /* 0x0000000a1100788c */ /* 0x000fe2000bf65270 */
[----:B------:R-:W-:Y:S01]  /*32b0*/  PLOP3.LUT P0, PT, PT, PT, UP2, 0x80, 0x8 ;  /* 0x000000000008781c */ /* 0x000fe20003f0f028 */
[----:B------:R-:W-:Y:S02]  /*32c0*/  ULEA UR28, UR12, UR11, 0x7 ;  /* 0x0000000b0c1c7291 */ /* 0x000fe4000f8e38ff */
[----:B------:R-:W-:Y:S02]  /*32d0*/  USEL UR25, URZ, 0x1, UP3 ;  /* 0x00000001ff197887 */ /* 0x000fe40009800000 */
[----:B------:R-:W-:Y:S02]  /*32e0*/  USEL UR17, UR17, URZ, UP3 ;  /* 0x000000ff11117287 */ /* 0x000fe40009800000 */
[----:B------:R-:W-:Y:S02]  /*32f0*/  UIADD3 UR32, UPT, UPT, UR26, 0x4, URZ ;  /* 0x000000041a207890 */ /* 0x000fe4000fffe0ff */
[----:B------:R-:W-:Y:S01]  /*3300*/  @UP2 ULEA UR24, UR17, UR4, 0x3 ;  /* 0x0000000411182291 */ /* 0x000fe2000f8e18ff */
[----:B------:R-:W-:Y:S01]  /*3310*/  LOP3.LUT R8, R8, UR25, RZ, 0x3c, !PT ;  /* 0x0000001908087c12 */ /* 0x000fe2000f8e3cff */
[----:B------:R-:W-:Y:S02]  /*3320*/  UISETP.NE.U32.AND UP2, UPT, UR16, URZ, UPT ;  /* 0x000000ff1000728c */ /* 0x000fe4000bf45070 */
[----:B------:R-:W-:Y:S01]  /*3330*/  UIADD3 UR5, UPT, UPT, UR5, 0x50, URZ ;  /* 0x0000005005057890 */ /* 0x000fe2000fffe0ff */
[----:B-1----:R-:W-:Y:S01]  /*3340*/  @P0 SHF.L.U32 R0, R8, 0x1f, RZ ;  /* 0x0000001f08000819 */ /* 0x002fe200000006ff */
[----:B------:R-:W-:Y:S01]  /*3350*/  UMOV UR29, 0x4008 ;  /* 0x00004008001d7882 */ /* 0x000fe20000000000 */
[----:B------:R-:W-:Y:S01]  /*3360*/  UMOV UR27, 0x40004040 ;  /* 0x40004040001b7882 */ /* 0x000fe20000000000 */
[----:B------:R-:W-:Y:S01]  /*3370*/  UMOV UR25, 0x80004020 ;  /* 0x8000402000197882 */ /* 0x000fe20000000000 */
[----:B------:R2:W3:Y:S01]  /*3380*/  @P0 SYNCS.PHASECHK.TRANS64.TRYWAIT P2, [UR24], R0 ;  /* 0x00000000ff0005a7 */ /* 0x0004e20008041118 */
[----:B------:R-:W-:Y:S01]  /*3390*/  ULEA UR24, UR12, UR9, 0x9 ;  /* 0x000000090c187291 */ /* 0x000fe2000f8e48ff */
[----:B------:R2:W-:Y:S01]  /*33a0*/  UTCCP.T.S.128dp128bit tmem[UR19+0x80], gdesc[UR28] ;  /* 0x0000801c130079e7 */ /* 0x0005e20008180000 */
[----:B------:R-:W-:Y:S02]  /*33b0*/  UIADD3 UR13, UPT, UPT, UR13, -0x1, URZ ;  /* 0xffffffff0d0d7890 */ /* 0x000fe4000fffe0ff */
[----:B------:R-:W-:Y:S01]  /*33c0*/  UIADD3 UR30, UPT, UPT, UR24, 0x2, URZ ;  /* 0x00000002181e7890 */ /* 0x000fe2000fffe0ff */
[----:B------:R-:W-:Y:S01]  /*33d0*/  UMOV UR33, 0x40004040 ;  /* 0x4000404000217882 */ /* 0x000fe20000000000 */
[----:B------:R-:W-:Y:S01]  /*33e0*/  UMOV UR31, 0x80004020 ;  /* 0x80004020001f7882 */ /* 0x000fe20000000000 */
[----:B------:R-:W-:Y:S02]  /*33f0*/  UMOV UR16, 0x1 ;  /* 0x0000000100107882 */ /* 0x000fe40000000000 */
[----:B------:R2:W-:Y:S01]  /*3400*/  UTCQMMA gdesc[UR24], gdesc[UR26], tmem[UR7], tmem[UR22], idesc[UR23], UP2 ;  /* 0x00ff161a180075ea */ /* 0x0005e20009000307 */
[----:B------:R-:W-:Y:S03]  /*3410*/  UMOV UR12, UR17 ;  /* 0x00000011000c7c82 */ /* 0x000fe60008000000 */
[----:B------:R2:W-:Y:S01]  /*3420*/  UTCQMMA gdesc[UR30], gdesc[UR32], tmem[UR7], tmem[UR20], idesc[UR21], UPT ;  /* 0x00ff14201e0075ea */ /* 0x0005e2000b800307 */
[----:B------:R2:W-:Y:S01]  /*3430*/  UTCBAR [UR5], URZ ;  /* 0x000000ff050073e9 */ /* 0x0005e200080000ff */
[----:B------:R-:W-:Y:S05]  /*3440*/  BRA.U UP1, `(.L_x_57) ;  /* 0xfffffffd01687547 */ /* 0x000fea000b83ffff */
.L_x_54:
[----:B------:R-:W-:Y:S01]  /*3450*/  UIADD3 UR18, UPT, UPT, UR18, 0x1, URZ ;  /* 0x0000000112127890 */ /* 0x000fe2000fffe0ff */
[C---:B------:R-:W-:Y:S01]  /*3460*/  ISETP.NE.AND P0, PT, R10.reuse, 0x2, PT ;  /* 0x000000020a00780c */ /* 0x040fe20003f05270 */
[----:B------:R-:W-:Y:S02]  /*3470*/  UIADD3 UR6, UPT, UPT, UR6, 0x110, URZ ;  /* 0x0000011006067890 */ /* 0x000fe4000fffe0ff */
[----:B------:R-:W-:Y:S01]  /*3480*/  UISETP.NE.AND UP1, UPT, UR18, 0x2, UPT ;  /* 0x000000021200788c */ /* 0x000fe2000bf25270 */
[----:B-12---:R-:W-:Y:S02]  /*3490*/  SEL R0, RZ, 0x1, P0 ;  /* 0x00000001ff007807 */ /* 0x006fe40000000000 */
[----:B------:R-:W-:Y:S01]  /*34a0*/  SEL R10, R10, RZ, P0 ;  /* 0x000000ff0a0a7207 */ /* 0x000fe20000000000 */
[----:B------:R-:W-:Y:S01]  /*34b0*/  USEL UR5, URZ, 0x1, UP1 ;  /* 0x00000001ff057887 */ /* 0x000fe20008800000 */
[----:B------:R-:W-:Y:S01]  /*34c0*/  LOP3.LUT R9, R9, R0, RZ, 0x3c, !PT ;  /* 0x0000000009097212 */ /* 0x000fe200078e3cff */
[----:B------:R-:W-:Y:S01]  /*34d0*/  USEL UR18, UR18, URZ, UP1 ;  /* 0x000000ff12127287 */ /* 0x000fe20008800000 */
[----:B------:R1:W-:Y:S03]  /*34e0*/  UTCBAR [UR6], URZ ;  /* 0x000000ff060073e9 */ /* 0x0003e600080000ff */
[----:B------:R-:W-:Y:S01]  /*34f0*/  LOP3.LUT R11, R11, UR5, RZ, 0x3c, !PT ;  /* 0x000000050b0b7c12 */ /* 0x000fe2000f8e3cff */
[----:B------:R-:W-:Y:S07]  /*3500*/  @P1 BRA `(.L_x_58) ;  /* 0xfffffff800b81947 */ /* 0x000fee000383ffff */
[----:B------:R-:W2:Y:S01]  /*3510*/  S2UR UR5, SR_CgaCtaId ;  /* 0x00000000000579c3 */ /* 0x000ea20000008800 */
[----:B------:R-:W-:Y:S01]  /*3520*/  ELECT P0, URZ, PT ;  /* 0x0000000000ff782f */ /* 0x000fe20003800000 */
[----:B------:R-:W-:Y:S01]  /*3530*/  IMAD.MOV.U32 R0, RZ, RZ, 0x1 ;  /* 0x00000001ff007424 */ /* 0x000fe200078e00ff */
[----:B------:R-:W-:Y:S01]  /*3540*/  UIADD3 UR4, UPT, UPT, UR4, 0x120, URZ ;  /* 0x0000012004047890 */ /* 0x000fe2000fffe0ff */
[----:B------:R-:W-:Y:S01]  /*3550*/  SHF.L.U32 R3, R11, 0x1f, RZ ;  /* 0x0000001f0b037819 */ /* 0x000fe200000006ff */
[----:B-1----:R-:W-:-:S03]  /*3560*/  UMOV UR6, 0x40 ;  /* 0x0000004000067882 */ /* 0x002fc60000000000 */
[----:B------:R-:W-:Y:S01]  /*3570*/  UVIRTCOUNT.DEALLOC.SMPOOL 0x80 ;  /* 0x000000800000784c */ /* 0x000fe20000000000 */
[----:B--2---:R-:W-:Y:S02]  /*3580*/  ULEA UR5, UR5, UR6, 0x18 ;  /* 0x0000000605057291 */ /* 0x004fe4000f8ec0ff */
[----:B------:R-:W-:-:S07]  /*3590*/  ULEA UR6, UR18, UR4, 0x3 ;  /* 0x0000000412067291 */ /* 0x000fce000f8e18ff */
[----:B------:R1:W-:Y:S02]  /*35a0*/  @P0 STS.U8 [UR5+0x1c], R0 ;  /* 0x00001c00ff000988 */ /* 0x0003e40008000005 */
[----:B------:R-:W2:Y:S02]  /*35b0*/  SYNCS.PHASECHK.TRANS64.TRYWAIT P0, [UR6], R3 ;  /* 0x00000003ff0075a7 */ /* 0x000ea40008001106 */
[----:B-12---:R-:W-:Y:S05]  /*35c0*/  @!P0 BRA `(.L_x_59) ;  /* 0x0000005400f88947 */ /* 0x006fea0003800000 */
.L_x_159:
[----:B------:R-:W-:-:S04]  /*35d0*/  UIADD3 UR7, UPT, UPT, UR18, 0x1, URZ ;  /* 0x0000000112077890 */ /* 0x000fc8000fffe0ff */
[----:B------:R-:W-:-:S04]  /*35e0*/  UISETP.NE.AND UP0, UPT, UR7, 0x2, UPT ;  /* 0x000000020700788c */ /* 0x000fc8000bf05270 */
[----:B------:R-:W-:Y:S02]  /*35f0*/  USEL UR6, URZ, 0x1, UP0 ;  /* 0x00000001ff067887 */ /* 0x000fe40008000000 */
[----:B------:R-:W-:-:S04]  /*3600*/  USEL UR7, UR7, URZ, UP0 ;  /* 0x000000ff07077287 */ /* 0x000fc80008000000 */
[----:B------:R-:W-:Y:S01]  /*3610*/  ULEA UR7, UR7, UR4, 0x3 ;  /* 0x0000000407077291 */ /* 0x000fe2000f8e18ff */
[----:B-1----:R-:W-:-:S04]  /*3620*/  LOP3.LUT R3, R11, UR6, RZ, 0x3c, !PT ;  /* 0x000000060b037c12 */ /* 0x002fc8000f8e3cff */
[----:B------:R-:W-:-:S04]  /*3630*/  SHF.L.U32 R3, R3, 0x1f, RZ ;  /* 0x0000001f03037819 */ /* 0x000fc800000006ff */
[----:B------:R-:W1:Y:S02]  /*3640*/  SYNCS.PHASECHK.TRANS64.TRYWAIT P0, [UR7], R3 ;  /* 0x00000003ff0075a7 */ /* 0x000e640008001107 */
[----:B-1----:R-:W-:Y:S05]  /*3650*/  @!P0 BRA `(.L_x_60) ;  /* 0x0000005400ec8947 */ /* 0x002fea0003800000 */
.L_x_161:
[----:B------:R-:W-:Y:S01]  /*3660*/  NOP ;  /* 0x0000000000007918 */ /* 0x000fe20000000000 */
[----:B-1----:R-:W1:Y:S01]  /*3670*/  LDS R0, [UR5+0x14] ;  /* 0x00001405ff007984 */ /* 0x002e620008000800 */
[----:B------:R-:W-:Y:S01]  /*3680*/  ULOP3.LUT UR6, UR19, 0xffff, URZ, 0xc0, !UPT ;  /* 0x0000ffff13067892 */ /* 0x000fe2000f8ec0ff */
[----:B------:R-:W-:Y:S01]  /*3690*/  UMOV UR8, 0xffff ;  /* 0x0000ffff00087882 */ /* 0x000fe20000000000 */
[----:B------:R-:W-:Y:S02]  /*36a0*/  UMOV UR4, 0x1 ;  /* 0x0000000100047882 */ /* 0x000fe40000000000 */
[----:B------:R-:W-:-:S04]  /*36b0*/  USHF.R.U32.HI UR6, URZ, 0x5, UR6 ;  /* 0x00000005ff067899 */ /* 0x000fc80008011606 */
[----:B------:R-:W-:Y:S02]  /*36c0*/  USHF.L.U32 UR8, UR8, UR6, URZ ;  /* 0x0000000608087299 */ /* 0x000fe400080006ff */
[----:B------:R-:W-:-:S04]  /*36d0*/  USHF.L.U32 UR4, UR4, UR6, URZ ;  /* 0x0000000604047299 */ /* 0x000fc800080006ff */
[----:B-1----:R-:W-:-:S04]  /*36e0*/  LOP3.LUT R0, R0, UR8, RZ, 0xc0, !PT ;  /* 0x0000000800007c12 */ /* 0x002fc8000f8ec0ff */
[----:B------:R-:W-:-:S13]  /*36f0*/  ISETP.NE.AND P0, PT, R0, UR8, PT ;  /* 0x0000000800007c0c */ /* 0x000fda000bf05270 */
[----:B------:R-:W-:Y:S05]  /*3700*/  @P0 BRA `(.L_x_61) ;  /* 0x0000000000580947 */ /* 0x000fea0003800000 */
[----:B------:R-:W1:Y:S02]  /*3710*/  LDS R0, [UR5+0x18] ;  /* 0x00001805ff007984 */ /* 0x000e640008000800 */
[----:B-1----:R-:W-:-:S04]  /*3720*/  LOP3.LUT R0, R0, UR4, RZ, 0xc0, !PT ;  /* 0x0000000400007c12 */ /* 0x002fc8000f8ec0ff */
[----:B------:R-:W-:-:S13]  /*3730*/  ISETP.NE.AND P0, PT, R0, UR4, PT ;  /* 0x0000000400007c0c */ /* 0x000fda000bf05270 */
[----:B------:R-:W-:Y:S05]  /*3740*/  @P0 BRA `(.L_x_62) ;  /* 0x00000000003c0947 */ /* 0x000fea0003800000 */
[----:B------:R-:W1:Y:S01]  /*3750*/  S2R R2, SR_LANEID ;  /* 0x0000000000027919 */ /* 0x000e620000000000 */
[----:B------:R-:W-:Y:S01]  /*3760*/  ULOP3.LUT UR8, URZ, UR8, URZ, 0x33, !UPT ;  /* 0x00000008ff087292 */ /* 0x000fe2000f8e33ff */
[----:B------:R-:W-:Y:S01]  /*3770*/  LOP3.LUT R4, RZ, UR4, RZ, 0x33, !PT ;  /* 0x00000004ff047c12 */ /* 0x000fe2000f8e33ff */
[----:B------:R-:W-:Y:S02]  /*3780*/  VOTEU.ANY UR7, UPT, PT ;  /* 0x0000000000077886 */ /* 0x000fe400038e0100 */
[----:B------:R-:W-:Y:S01]  /*3790*/  UFLO.U32 UR7, UR7 ;  /* 0x00000007000772bd */ /* 0x000fe200080e0000 */
[----:B------:R-:W2:Y:S01]  /*37a0*/  REDUX UR4, R4 ;  /* 0x00000000040473c4 */ /* 0x000ea20000000000 */
[----:B------:R-:W-:-:S06]  /*37b0*/  IMAD.U32 R0, RZ, RZ, UR8 ;  /* 0x00000008ff007e24 */ /* 0x000fcc000f8e00ff */
[----:B------:R4:W-:Y:S01]  /*37c0*/  UTCATOMSWS.AND URZ, UR8 ;  /* 0x0000000800ff79e3 */ /* 0x0009e20008000000 */
[----:B------:R-:W3:Y:S01]  /*37d0*/  REDUX UR6, R0 ;  /* 0x00000000000673c4 */ /* 0x000ee20000000000 */
[----:B-1----:R-:W-:Y:S01]  /*37e0*/  ISETP.EQ.U32.AND P0, PT, R2, UR7, PT ;  /* 0x0000000702007c0c */ /* 0x002fe2000bf02070 */
[----:B--2---:R-:W-:Y:S01]  /*37f0*/  IMAD.U32 R2, RZ, RZ, UR4 ;  /* 0x00000004ff027e24 */ /* 0x004fe2000f8e00ff */
[----:B---3--:R-:W-:-:S11]  /*3800*/  MOV R3, UR6 ;  /* 0x0000000600037c02 */ /* 0x008fd60008000f00 */
[----:B------:R4:W-:Y:S04]  /*3810*/  @P0 ATOMS.AND RZ, [UR5+0x14], R3 ;  /* 0x00001403ffff098c */ /* 0x0009e8000a800005 */
[----:B------:R4:W-:Y:S01]  /*3820*/  @P0 ATOMS.AND RZ, [UR5+0x18], R2 ;  /* 0x00001802ffff098c */ /* 0x0009e2000a800005 */
[----:B------:R-:W-:Y:S05]  /*3830*/  BRA `(.L_x_63) ;  /* 0x0000000000147947 */ /* 0x000fea0003800000 */
.L_x_62:
[----:B------:R-:W-:Y:S02]  /*3840*/  MOV R2, 0x3860 ;  /* 0x0000386000027802 */ /* 0x000fe40000000f00 */
[----:B---3-5:R-:W-:Y:S05]  /*3850*/  CALL.REL.NOINC `($__internal_0_$__cuda_sm10x_tcgen05_guardrail_trap_col_being_dealloced_not_returned_by_alloc) ;  /* 0x0000005800d47944 */ /* 0x028fea0003c00000 */
[----:B------:R-:W-:Y:S05]  /*3860*/  BRA `(.L_x_63) ;  /* 0x0000000000087947 */ /* 0x000fea0003800000 */
.L_x_61:
[----:B------:R-:W-:Y:S02]  /*3870*/  MOV R2, 0x3890 ;  /* 0x0000389000027802 */ /* 0x000fe40000000f00 */
[----:B---3-5:R-:W-:Y:S05]  /*3880*/  CALL.REL.NOINC `($__internal_2_$__cuda_sm10x_tcgen05_guardrail_trap_unallocated_columns_being_dealloced) ;  /* 0x0000005800e07944 */ /* 0x028fea0003c00000 */
.L_x_63:
[----:B------:R-:W-:Y:S01]  /*3890*/  NOP ;  /* 0x0000000000007918 */ /* 0x000fe20000000000 */
[----:B----4-:R-:W-:Y:S05]  /*38a0*/  EXIT ;  /* 0x000000000000794d */ /* 0x010fea0003800000 */
.L_x_47:
[----:B------:R-:W-:Y:S05]  /*38b0*/  BRA.U !UP0, `(.L_x_64) ;  /* 0x0000001508547547 */ /* 0x000fea000b800000 */
[----:B------:R-:W1:Y:S01]  /*38c0*/  LDC R0, c[0x0][0xd30] ;  /* 0x00034c00ff007b82 */ /* 0x000e620000000800 */
[----:B------:R-:W-:Y:S01]  /*38d0*/  UMOV UR4, 0x400 ;  /* 0x0000040000047882 */ /* 0x000fe20000000000 */
[----:B------:R-:W-:Y:S01]  /*38e0*/  HFMA2 R34, -RZ, RZ, 0, 0 ;  /* 0x00000000ff227431 */ /* 0x000fe200000001ff */
[----:B------:R-:W-:Y:S01]  /*38f0*/  ULEA UR4, UR37, UR4, 0x18 ;  /* 0x0000000425047291 */ /* 0x000fe2000f8ec0ff */
[----:B------:R-:W-:Y:S01]  /*3900*/  IMAD.MOV.U32 R37, RZ, RZ, 0x1 ;  /* 0x00000001ff257424 */ /* 0x000fe200078e00ff */
[----:B------:R-:W-:Y:S01]  /*3910*/  UISETP.NE.AND UP0, UPT, UR8, 0x2, UPT ;  /* 0x000000020800788c */ /* 0x000fe2000bf05270 */
[----:B------:R-:W-:Y:S01]  /*3920*/  IMAD.MOV.U32 R36, RZ, RZ, RZ ;  /* 0x000000ffff247224 */ /* 0x000fe200078e00ff */
[----:B------:R-:W-:Y:S01]  /*3930*/  UIADD3 UR5, UPT, UPT, UR4, 0xb8, URZ ;  /* 0x000000b804057890 */ /* 0x000fe2000fffe0ff */
[----:B------:R-:W2:Y:S01]  /*3940*/  LDC R29, c[0x0][0x370] ;  /* 0x0000dc00ff1d7b82 */ /* 0x000ea20000000800 */
[----:B------:R-:W-:Y:S01]  /*3950*/  MOV R31, 0x2000 ;  /* 0x00002000001f7802 */ /* 0x000fe20000000f00 */
[----:B------:R-:W-:-:S02]  /*3960*/  UPLOP3.LUT UP1, UPT, UPT, UPT, UPT, 0x40, 0x4 ;  /* 0x000000000004789c */ /* 0x000fc40003f2e870 */
[----:B------:R-:W-:Y:S02]  /*3970*/  USEL UR6, URZ, 0x1, UP0 ;  /* 0x00000001ff067887 */ /* 0x000fe40008000000 */
[----:B------:R-:W-:Y:S02]  /*3980*/  UIADD3 UR57, UPT, UPT, UR4, 0xa0, URZ ;  /* 0x000000a004397890 */ /* 0x000fe4000fffe0ff */
[----:B------:R-:W4:Y:S01]  /*3990*/  LDC R8, c[0x0][0xd0c] ;  /* 0x00034300ff087b82 */ /* 0x000f220000000800 */
[----:B------:R-:W-:Y:S02]  /*39a0*/  UIADD3 UR49, UPT, UPT, UR4, 0xa8, URZ ;  /* 0x000000a804317890 */ /* 0x000fe4000fffe0ff */
[----:B------:R-:W-:Y:S02]  /*39b0*/  UIADD3 UR41, UPT, UPT, UR4, 0xb0, URZ ;  /* 0x000000b004297890 */ /* 0x000fe4000fffe0ff */
[----:B------:R-:W-:-:S03]  /*39c0*/  UPRMT UR5, UR37, 0x654, UR5 ;  /* 0x0000065425057896 */ /* 0x000fc60008000005 */
[----:B------:R-:W2:Y:S01]  /*39d0*/  LDC R28, c[0x0][0xd20] ;  /* 0x00034800ff1c7b82 */ /* 0x000ea20000000800 */
[----:B-1----:R-:W-:-:S07]  /*39e0*/  ISETP.NE.AND P1, PT, R0, 0x1, PT ;  /* 0x000000010000780c */ /* 0x002fce0003f25270 */
[----:B------:R-:W1:Y:S08]  /*39f0*/  LDC.64 R38, c[0x0][0x348] ;  /* 0x0000d200ff267b82 */ /* 0x000e700000000a00 */
[----:B------:R-:W1:Y:S08]  /*3a00*/  LDC.64 R18, c[0x0][0xa88] ;  /* 0x0002a200ff127b82 */ /* 0x000e700000000a00 */
[----:B------:R-:W1:Y:S08]  /*3a10*/  LDC.64 R22, c[0x0][0xd10] ;  /* 0x00034400ff167b82 */ /* 0x000e700000000a00 */
[----:B------:R-:W1:Y:S08]  /*3a20*/  LDC.64 R6, c[0x0][0xd18] ;  /* 0x00034600ff067b82 */ /* 0x000e700000000a00 */
[----:B------:R-:W1:Y:S08]  /*3a30*/  LDC.64 R4, c[0x0][0xd28] ;  /* 0x00034a00ff047b82 */ /* 0x000e700000000a00 */
[----:B------:R-:W1:Y:S08]  /*3a40*/  LDC.64 R20, c[0x0][0xa90] ;  /* 0x0002a400ff147b82 */ /* 0x000e700000000a00 */
[----:B--2-4-:R-:W1:Y:S02]  /*3a50*/  LDC R30, c[0x0][0x374] ;  /* 0x0000dd00ff1e7b82 */ /* 0x014e640000000800 */
.L_x_75:
[----:B------:R-:W-:Y:S02]  /*3a60*/  LEA R0, R36, UR4, 0x3 ;  /* 0x0000000424007c11 */ /* 0x000fe4000f8e18ff */
[----:B------:R-:W-:Y:S02]  /*3a70*/  SHF.L.U32 R3, R34, 0x1f, RZ ;  /* 0x0000001f22037819 */ /* 0x000fe400000006ff */
[----:B------:R-:W-:Y:S02]  /*3a80*/  LEA R24, R36, UR4, 0x4 ;  /* 0x0000000424187c11 */ /* 0x000fe4000f8e20ff */
[----:B------:R-:W2:Y:S02]  /*3a90*/  SYNCS.PHASECHK.TRANS64.TRYWAIT P0, [R0+URZ+0xf0], R3 ;  /* 0x0000f003000075a7 */ /* 0x000ea400080011ff */
[----:B--2-4-:R-:W-:Y:S05]  /*3aa0*/  @!P0 BRA `(.L_x_65) ;  /* 0x0000005000f08947 */ /* 0x014fea0003800000 */
.L_x_162:
[----:B---3--:R-:W-:Y:S01]  /*3ab0*/  ISETP.GE.AND P0, PT, R2, 0x1, PT ;  /* 0x000000010200780c */ /* 0x008fe20003f06270 */
[----:B------:R-:W3:Y:S01]  /*3ac0*/  LDS.128 R24, [R24+0x160] ;  /* 0x0001600018187984 */ /* 0x000ee20000000c00 */
[----:B--2---:R-:W-:Y:S01]  /*3ad0*/  VIADD R0, R0, 0x100 ;  /* 0x0000010000007836 */ /* 0x004fe20000000000 */
[----:B------:R-:W-:Y:S01]  /*3ae0*/  @!PT LDS RZ, [RZ] ;  /* 0x00000000fffff984 */ /* 0x000fe20000000800 */
[----:B------:R-:W-:Y:S01]  /*3af0*/  @!PT LDS RZ, [RZ] ;  /* 0x00000000fffff984 */ /* 0x000fe20000000800 */
[----:B------:R-:W-:Y:S01]  /*3b00*/  @!PT LDS RZ, [RZ] ;  /* 0x00000000fffff984 */ /* 0x000fe20000000800 */
[----:B------:R-:W-:Y:S01]  /*3b10*/  @!PT LDS RZ, [RZ] ;  /* 0x00000000fffff984 */ /* 0x000fe20000000800 */
[----:B------:R2:W-:Y:S06]  /*3b20*/  MEMBAR.ALL.CTA ;  /* 0x0000000000007992 */ /* 0x0005ec0000008000 */
[----:B--2---:R-:W2:Y:S01]  /*3b30*/  FENCE.VIEW.ASYNC.S ;  /* 0x00000000000073c6 */ /* 0x004ea20000000000 */
[----:B------:R-:W-:Y:S04]  /*3b40*/  PRMT R0, RZ, 0x654, R0 ;  /* 0x00000654ff007816 */ /* 0x000fe80000000000 */
[----:B--2---:R2:W-:Y:S01]  /*3b50*/  SYNCS.ARRIVE.TRANS64.RED.A1T0 RZ, [R0+URZ], RZ ;  /* 0x000000ff00ff79a7 */ /* 0x0045e200081004ff */
[----:B---3--:R-:W-:Y:S11]  /*3b60*/  LOP3.LUT P3, RZ, R26, 0x1, RZ, 0xc0, !PT ;  /* 0x000000011aff7812 */ /* 0x008ff6000786c0ff */
[----:B------:R-:W-:Y:S02]  /*3b70*/  @!UPT UIADD3 URZ, UPT, UPT, URZ, URZ, URZ ;  /* 0x000000fffffff290 */ /* 0x000fe4000fffe0ff */
[----:B------:R-:W-:Y:S02]  /*3b80*/  @P3 MOV R13, R24 ;  /* 0x00000018000d3202 */ /* 0x000fe40000000f00 */
[----:B------:R-:W-:Y:S01]  /*3b90*/  @P3 LOP3.LUT R10, R25, 0xffff, RZ, 0xc0, !PT ;  /* 0x0000ffff190a3812 */ /* 0x000fe200078ec0ff */
[----:B--2---:R-:W-:Y:S06]  /*3ba0*/  @!P0 BRA `(.L_x_66) ;  /* 0x0000000000a48947 */ /* 0x004fec0003800000 */
[----:B-1----:R-:W-:Y:S01]  /*3bb0*/  IMAD.HI.U32 R41, R30, R7, RZ ;  /* 0x000000071e297227 */ /* 0x002fe200078e00ff */
[----:B------:R-:W-:Y:S02]  /*3bc0*/  ISETP.NE.AND P0, PT, R6, 0x1, PT ;  /* 0x000000010600780c */ /* 0x000fe40003f05270 */
[----:B------:R-:W-:Y:S01]  /*3bd0*/  ISETP.NE.AND P2, PT, R2, 0x1, PT ;  /* 0x000000010200780c */ /* 0x000fe20003f45270 */
[----:B------:R-:W-:Y:S01]  /*3be0*/  IMAD.HI.U32 R40, R29, R22, RZ ;  /* 0x000000161d287227 */ /* 0x000fe200078e00ff */
[----:B------:R-:W-:Y:S02]  /*3bf0*/  SHF.R.U32.HI R41, RZ, R28, R41 ;  /* 0x0000001cff297219 */ /* 0x000fe40000011629 */
[----:B------:R-:W-:Y:S01]  /*3c00*/  ISETP.NE.AND P4, PT, R8, 0x1, PT ;  /* 0x000000010800780c */ /* 0x000fe20003f85270 */
[----:B------:R-:W-:Y:S01]  /*3c10*/  IMAD.HI.U32 R42, R13, R22, RZ ;  /* 0x000000160d2a7227 */ /* 0x000fe200078e00ff */
[----:B------:R-:W-:Y:S02]  /*3c20*/  SHF.R.U32.HI R40, RZ, R23, R40 ;  /* 0x00000017ff287219 */ /* 0x000fe40000011628 */
[----:B------:R-:W-:Y:S01]  /*3c30*/  SEL R3, R30, R41, !P0 ;  /* 0x000000291e037207 */ /* 0x000fe20004000000 */
[C---:B------:R-:W-:Y:S01]  /*3c40*/  IMAD.HI.U32 R41, R10.reuse, R7, RZ ;  /* 0x000000070a297227 */ /* 0x040fe200078e00ff */
[----:B------:R-:W-:Y:S02]  /*3c50*/  SEL R11, R29, R40, !P4 ;  /* 0x000000281d0b7207 */ /* 0x000fe40006000000 */
[----:B------:R-:W-:Y:S01]  /*3c60*/  SHF.R.U32.HI R42, RZ, R23, R42 ;  /* 0x00000017ff2a7219 */ /* 0x000fe2000001162a */
[----:B------:R-:W-:Y:S01]  /*3c70*/  IMAD.HI.U32 R44, R3, R4, RZ ;  /* 0x00000004032c7227 */ /* 0x000fe200078e00ff */
[----:B------:R-:W-:Y:S03]  /*3c80*/  SHF.R.U32.HI R41, RZ, R28, R41 ;  /* 0x0000001cff297219 */ /* 0x000fe60000011629 */
[----:B------:R-:W-:Y:S01]  /*3c90*/  IMAD.HI.U32 R40, R11, R4, RZ ;  /* 0x000000040b287227 */ /* 0x000fe200078e00ff */
[----:B------:R-:W-:Y:S02]  /*3ca0*/  @P2 SHF.R.U32.HI R3, RZ, R5, R44 ;  /* 0x00000005ff032219 */ /* 0x000fe4000001162c */
[----:B------:R-:W-:Y:S02]  /*3cb0*/  SEL R9, R10, R41, !P0 ;  /* 0x000000290a097207 */ /* 0x000fe40004000000 */
[----:B------:R-:W-:Y:S01]  /*3cc0*/  @P2 SHF.R.U32.HI R11, RZ, R5, R40 ;  /* 0x00000005ff0b2219 */ /* 0x000fe20000011628 */
[C---:B------:R-:W-:Y:S01]  /*3cd0*/  IMAD R12, R2.reuse, R3, RZ ;  /* 0x00000003020c7224 */ /* 0x040fe200078e02ff */
[----:B------:R-:W-:Y:S01]  /*3ce0*/  SEL R3, R13, R42, !P4 ;  /* 0x0000002a0d037207 */ /* 0x000fe20006000000 */
[C---:B------:R-:W-:Y:S03]  /*3cf0*/  IMAD.HI.U32 R16, R9.reuse, R4, RZ ;  /* 0x0000000409107227 */ /* 0x040fe600078e00ff */
[----:B------:R-:W-:Y:S01]  /*3d00*/  ISETP.GE.AND P0, PT, R9, R12, PT ;  /* 0x0000000c0900720c */ /* 0x000fe20003f06270 */
[C---:B------:R-:W-:Y:S01]  /*3d10*/  IMAD R14, R2.reuse, R11, RZ ;  /* 0x0000000b020e7224 */ /* 0x040fe200078e02ff */
[----:B------:R-:W-:Y:S04]  /*3d20*/  SHF.R.U32.HI R16, RZ, R5, R16 ;  /* 0x00000005ff107219 */ /* 0x000fe80000011610 */
[----:B------:R-:W-:Y:S02]  /*3d30*/  ISETP.GE.OR P0, PT, R3, R14, P0 ;  /* 0x0000000e0300720c */ /* 0x000fe40000706670 */
[----:B------:R-:W-:Y:S05]  /*3d40*/  SEL R17, R9, R16, !P2 ;  /* 0x0000001009117207 */ /* 0x000fea0005000000 */
[----:B------:R-:W-:Y:S04]  /*3d50*/  IMAD.MOV R15, RZ, RZ, -R17 ;  /* 0x000000ffff0f7224 */ /* 0x000fe800078e0a11 */
[----:B------:R-:W-:Y:S02]  /*3d60*/  IMAD R15, R2, R15, R9 ;  /* 0x0000000f020f7224 */ /* 0x000fe400078e0209 */
[C---:B------:R-:W-:Y:S05]  /*3d70*/  @!P0 IMAD.HI.U32 R12, R3.reuse, R4, RZ ;  /* 0x00000004030c8227 */ /* 0x040fea00078e00ff */
[----:B------:R-:W-:Y:S04]  /*3d80*/  @!P0 SHF.R.U32.HI R12, RZ, R5, R12 ;  /* 0x00000005ff0c8219 */ /* 0x000fe8000001160c */
[----:B------:R-:W-:Y:S01]  /*3d90*/  @!P0 SEL R0, R3, R12, !P2 ;  /* 0x0000000c03008207 */ /* 0x000fe20005000000 */
[----:B------:R-:W-:Y:S03]  /*3da0*/  IMAD.MOV R12, RZ, RZ, -R3 ;  /* 0x000000ffff0c7224 */ /* 0x000fe600078e0a03 */
[----:B------:R-:W-:Y:S01]  /*3db0*/  @!P0 IADD3 R16, PT, PT, R17, -R0, RZ ;  /* 0x8000000011108210 */ /* 0x000fe20007ffe0ff */
[----:B------:R-:W-:Y:S01]  /*3dc0*/  @!P0 IMAD R0, R11, R15, R0 ;  /* 0x0000000f0b008224 */ /* 0x000fe200078e0200 */
[----:B------:R-:W-:Y:S01]  /*3dd0*/  IADD3 R11, PT, PT, -R9, RZ, RZ ;  /* 0x000000ff090b7210 */ /* 0x000fe20007ffe1ff */
[----:B------:R-:W-:Y:S02]  /*3de0*/  IMAD R13, R8, R12, R13 ;  /* 0x0000000c080d7224 */ /* 0x000fe400078e020d */
[----:B------:R-:W-:Y:S02]  /*3df0*/  @!P0 IMAD R9, R16, R2, R3 ;  /* 0x0000000210098224 */ /* 0x000fe400078e0203 */
[----:B------:R-:W-:Y:S02]  /*3e00*/  @!P0 IMAD.MOV.U32 R3, RZ, RZ, R0 ;  /* 0x000000ffff038224 */ /* 0x000fe400078e0000 */
[----:B------:R-:W-:Y:S02]  /*3e10*/  IMAD R10, R6, R11, R10 ;  /* 0x0000000b060a7224 */ /* 0x000fe400078e020a */
[----:B------:R-:W-:Y:S02]  /*3e20*/  IMAD R13, R3, R8, R13 ;  /* 0x00000008030d7224 */ /* 0x000fe400078e020d */
[----:B------:R-:W-:Y:S02]  /*3e30*/  IMAD R10, R9, R6, R10 ;  /* 0x00000006090a7224 */ /* 0x000fe400078e020a */
.L_x_66:
[----:B------:R-:W-:Y:S05]  /*3e40*/  BRA.U UP1, `(.L_x_67) ;  /* 0x0000000101107547 */ /* 0x000fea000b800000 */
[----:B------:R-:W-:Y:S04]  /*3e50*/  MOV R0, UR6 ;  /* 0x0000000600007c02 */ /* 0x000fe80008000f00 */
[----:B------:R-:W-:Y:S04]  /*3e60*/  SHF.L.U32 R3, R0, 0x1f, RZ ;  /* 0x0000001f00037819 */ /* 0x000fe800000006ff */
[----:B------:R-:W2:Y:S02]  /*3e70*/  SYNCS.PHASECHK.TRANS64.TRYWAIT P0, [UR4+0xe8], R3 ;  /* 0x0000e803ff0075a7 */ /* 0x000ea40008001104 */
[----:B--2---:R-:W-:Y:S05]  /*3e80*/  @!P0 BRA `(.L_x_68) ;  /* 0x00000050000c8947 */ /* 0x004fea0003800000 */
.L_x_67:
[C---:B-1----:R-:W-:Y:S01]  /*3e90*/  ISETP.NE.U32.AND P0, PT, R20.reuse, RZ, PT ;  /* 0x000000ff1400720c */ /* 0x042fe20003f05070 */
[----:B------:R-:W-:Y:S01]  /*3ea0*/  USHF.L.U32 UR58, UR11, 0x7, URZ ;  /* 0x000000070b3a7899 */ /* 0x000fe200080006ff */
[----:B------:R-:W-:Y:S02]  /*3eb0*/  R2UR UR59, R33 ;  /* 0x00000000213b72ca */ /* 0x000fe400000e0000 */
[----:B------:R-:W-:Y:S02]  /*3ec0*/  ISETP.NE.AND.EX P0, PT, R21, RZ, PT, P0 ;  /* 0x000000ff1500720c */ /* 0x000fe40003f05300 */
[----:B------:R-:W-:Y:S02]  /*3ed0*/  ISETP.NE.U32.AND P2, PT, R20, RZ, PT ;  /* 0x000000ff1400720c */ /* 0x000fe40003f45070 */
[----:B------:R-:W-:Y:S02]  /*3ee0*/  SHF.L.U32 R11, R37, 0x1f, RZ ;  /* 0x0000001f250b7819 */ /* 0x000fe400000006ff */
[----:B------:R-:W-:Y:S05]  /*3ef0*/  ISETP.NE.AND.EX P2, PT, R21, RZ, PT, P2 ;  /* 0x000000ff1500720c */ /* 0x000fea0003f45320 */
[----:B------:R-:W-:Y:S02]  /*3f00*/  USHF.L.U32 UR59, UR59, 0x6, URZ ;  /* 0x000000063b3b7899 */ /* 0x000fe400080006ff */
[----:B------:R-:W-:Y:S10]  /*3f10*/  @!P0 BRA `(.L_x_69) ;  /* 0x00000000002c8947 */ /* 0x000ff40003800000 */
[----:B------:R-:W-:Y:S01]  /*3f20*/  ISETP.NE.U32.AND P0, PT, R18, RZ, PT ;  /* 0x000000ff1200720c */ /* 0x000fe20003f05070 */
[----:B------:R-:W-:Y:S03]  /*3f30*/  IMAD.MOV.U32 R59, RZ, RZ, 0x1 ;  /* 0x00000001ff3b7424 */ /* 0x000fe600078e00ff */
[----:B------:R-:W-:Y:S11]  /*3f40*/  ISETP.NE.AND.EX P0, PT, R19, RZ, PT, P0 ;  /* 0x000000ff1300720c */ /* 0x000ff60003f05300 */
[----:B------:R-:W-:Y:S02]  /*3f50*/  @!UPT UIADD3 URZ, UPT, UPT, URZ, URZ, URZ ;  /* 0x000000fffffff290 */ /* 0x000fe4000fffe0ff */
[----:B------:R-:W1:Y:S01]  /*3f60*/  @P0 LDC.64 R14, c[0x0][0xa88] ;  /* 0x0002a200ff0e0b82 */ /* 0x000e620000000a00 */
[----:B--2---:R-:W-:Y:S04]  /*3f70*/  @P0 IMAD R0, R20, UR36, RZ ;  /* 0x0000002414000c24 */ /* 0x004fe8000f8e02ff */
[----:B-1----:R-:W-:Y:S04]  /*3f80*/  @P0 IMAD.WIDE R14, R0, 0x4, R14 ;  /* 0x00000004000e0825 */ /* 0x002fe800078e020e */
[----:B------:R-:W-:Y:S01]  /*3f90*/  HFMA2 R0, -RZ, RZ, 0, 5.9604644775390625e-08 ;  /* 0x00000001ff007431 */ /* 0x000fe200000001ff */
[----:B-----5:R1:W5:Y:S04]  /*3fa0*/  @P0 LDG.E R35, desc[UR38][R14.64] ;  /* 0x000000260e230981 */ /* 0x020368000c1e1900 */
[----:B------:R-:W-:Y:S01]  /*3fb0*/  @!P0 PRMT R59, R0, 0x7610, R59 ;  /* 0x00007610003b8816 */ /* 0x000fe2000000003b */
[----:B-1----:R-:W3:Y:S06]  /*3fc0*/  @!P0 LDC R35, c[0x0][0xa80] ;  /* 0x0002a000ff238b82 */ /* 0x002eec0000000800 */
.L_x_69:
[----:B---3-5:R-:W-:Y:S01]  /*3fd0*/  @!P2 FSETP.EQ.AND P0, PT, R35, RZ, PT ;  /* 0x000000ff2300a20b */ /* 0x028fe20003f02000 */
[----:B------:R-:W-:Y:S01]  /*3fe0*/  @!UPT UIADD3 URZ, UPT, UPT, URZ, URZ, URZ ;  /* 0x000000fffffff290 */ /* 0x000fe2000fffe0ff */
[----:B------:R-:W-:Y:S11]  /*3ff0*/  @!P2 BRA `(.L_x_70) ;  /* 0x000000000018a947 */ /* 0x000ff60003800000 */
[----:B------:R-:W-:Y:S02]  /*4000*/  LOP3.LUT P2, RZ, R59, 0xff, RZ, 0xc0, !PT ;  /* 0x000000ff3bff7812 */ /* 0x000fe4000784c0ff */
[----:B------:R-:W-:Y:S04]  /*4010*/  ISETP.NE.U32.AND P0, PT, R18, RZ, PT ;  /* 0x000000ff1200720c */ /* 0x000fe80003f05070 */
[----:B------:R-:W-:Y:S04]  /*4020*/  ISETP.NE.AND.EX P0, PT, R19, RZ, PT, P0 ;  /* 0x000000ff1300720c */ /* 0x000fe80003f05300 */
[----:B------:R-:W-:Y:S03]  /*4030*/  PLOP3.LUT P0, PT, P0, PT, PT, 0x8, 0x80 ;  /* 0x000000000080781c */ /* 0x000fe6000070e170 */
[----:B------:R-:W-:Y:S11]  /*4040*/  @P2 FSETP.EQ.AND P0, PT, R35, RZ, PT ;  /* 0x000000ff2300220b */ /* 0x000ff60003f02000 */
[----:B------:R-:W-:Y:S02]  /*4050*/  @!UPT UIADD3 URZ, UPT, UPT, URZ, URZ, URZ ;  /* 0x000000fffffff290 */ /* 0x000fe4000fffe0ff */
.L_x_70:
[----:B------:R-:W1:Y:S01]  /*4060*/  SYNCS.PHASECHK.TRANS64.TRYWAIT P2, [UR4+0xc0], R11 ;  /* 0x0000c00bff0075a7 */ /* 0x000e620008041104 */
[----:B------:R-:W-:Y:S04]  /*4070*/  ELECT P4, URZ, PT ;  /* 0x0000000000ff782f */ /* 0x000fe80003880000 */
[----:B------:R-:W-:Y:S11]  /*4080*/  PLOP3.LUT P4, PT, P0, P4, PT, 0xf2, 0x2f ;  /* 0x00000000002f781c */ /* 0x000ff60000789e72 */
[----:B------:R-:W-:Y:S02]  /*4090*/  @!UPT UIADD3 URZ, UPT, UPT, URZ, URZ, URZ ;  /* 0x000000fffffff290 */ /* 0x000fe4000fffe0ff */
[----:B------:R-:W-:Y:S05]  /*40a0*/  @!P4 IADD3 R9, P0, PT, R38, 0x780, RZ ;  /* 0x000007802609c810 */ /* 0x000fea0007f1e0ff */
[----:B--2---:R-:W-:Y:S01]  /*40b0*/  @!P4 IMAD.X R3, RZ, RZ, R39, P0 ;  /* 0x000000ffff03c224 */ /* 0x004fe200000e0627 */
[----:B-1----:R-:W-:Y:S07]  /*40c0*/  @!P2 BRA `(.L_x_71) ;  /* 0x0000004c0094a947 */ /* 0x002fee0003800000 */
.L_x_165:
[----:B------:R-:W-:Y:S01]  /*40d0*/  @!P4 R2UR UR8, R9 ;  /* 0x000000000908c2ca */ /* 0x000fe200000e0000 */
[----:B------:R-:W-:Y:S01]  /*40e0*/  VOTEU.ALL UP3, P4 ;  /* 0x0000000000ff7886 */ /* 0x000fe20002060000 */
[----:B------:R-:W-:Y:S01]  /*40f0*/  @!P4 R2UR UR7, R3 ;  /* 0x000000000307c2ca */ /* 0x000fe200000e0000 */
[----:B------:R-:W-:Y:S01]  /*4100*/  VOTEU.ALL UP2, P4 ;  /* 0x0000000000ff7886 */ /* 0x000fe20002040000 */
[----:B------:R-:W-:Y:S01]  /*4110*/  UMOV UR14, 0x0 ;  /* 0x00000000000e7882 */ /* 0x000fe20000000000 */
[----:B------:R-:W-:Y:S01]  /*4120*/  UMOV UR15, 0x10000000 ;  /* 0x10000000000f7882 */ /* 0x000fe20000000000 */
[----:B------:R-:W-:Y:S01]  /*4130*/  @!UP3 UIADD3 UR56, UPT, UPT, UR4, 0x200, URZ ;  /* 0x000002000438b890 */ /* 0x000fe2000fffe0ff */
[----:B-1----:R-:W-:Y:S01]  /*4140*/  @!P4 IMAD.MOV.U32 R0, RZ, RZ, 0x2000 ;  /* 0x00002000ff00c424 */ /* 0x002fe200078e00ff */
[----:B------:R-:W-:Y:S01]  /*4150*/  UMOV UR60, UR36 ;  /* 0x00000024003c7c82 */ /* 0x000fe20008000000 */
[----:B------:R-:W-:Y:S01]  /*4160*/  @!UP3 UIADD3 UR26, UPT, UPT, UR58, 0x20, URZ ;  /* 0x000000203a1ab890 */ /* 0x000fe2000fffe0ff */
[----:B------:R-:W-:Y:S01]  /*4170*/  @!P4 IADD3 R9, P0, PT, R38, 0x780, RZ ;  /* 0x000007802609c810 */ /* 0x000fe20007f1e0ff */
[----:B------:R-:W-:Y:S02]  /*4180*/  @!UP3 UIADD3 UR24, UPT, UPT, UR4, 0xa00, URZ ;  /* 0x00000a000418b890 */ /* 0x000fe4000fffe0ff */
[----:B------:R-:W-:Y:S01]  /*4190*/  IMAD.U32 R14, RZ, RZ, UR8 ;  /* 0x00000008ff0e7e24 */ /* 0x000fe2000f8e00ff */
[----:B------:R-:W-:Y:S01]  /*41a0*/  VOTEU.ALL UP1, P4 ;  /* 0x0000000000ff7886 */ /* 0x000fe20002020000 */
[----:B------:R-:W-:Y:S01]  /*41b0*/  IMAD.U32 R15, RZ, RZ, UR7 ;  /* 0x00000007ff0f7e24 */ /* 0x000fe2000f8e00ff */
[----:B------:R-:W-:Y:S01]  /*41c0*/  UMOV UR25, UR57 ;  /* 0x0000003900197c82 */ /* 0x000fe20008000000 */
[----:B------:R-:W-:Y:S01]  /*41d0*/  UMOV UR27, UR59 ;  /* 0x0000003b001b7c82 */ /* 0x000fe20008000000 */
[----:B------:R-:W-:Y:S01]  /*41e0*/  @!P4 R2UR UR22, R14 ;  /* 0x000000000e16c2ca */ /* 0x000fe200000e0000 */
[----:B------:R-:W-:Y:S01]  /*41f0*/  UMOV UR28, UR36 ;  /* 0x00000024001c7c82 */ /* 0x000fe20008000000 */
[----:B------:R-:W-:Y:S01]  /*4200*/  @!P4 R2UR UR23, R15 ;  /* 0x000000000f17c2ca */ /* 0x000fe200000e0000 */
[----:B------:R-:W-:Y:S01]  /*4210*/  @!UP3 UIADD3 UR18, UPT, UPT, UR58, 0x40, URZ ;  /* 0x000000403a12b890 */ /* 0x000fe2000fffe0ff */
[----:B------:R-:W-:Y:S01]  /*4220*/  @!P4 IMAD.X R3, RZ, RZ, R39, P0 ;  /* 0x000000ffff03c224 */ /* 0x000fe200000e0627 */
[----:B------:R-:W-:Y:S01]  /*4230*/  @!UP3 UIADD3 UR16, UPT, UPT, UR4, 0x1200, URZ ;  /* 0x000012000410b890 */ /* 0x000fe2000fffe0ff */
[----:B------:R-:W-:Y:S01]  /*4240*/  VOTEU.ALL UP0, P4 ;  /* 0x0000000000ff7886 */ /* 0x000fe20002000000 */
[----:B------:R-:W-:Y:S01]  /*4250*/  UMOV UR17, UR57 ;  /* 0x0000003900117c82 */ /* 0x000fe20008000000 */
[----:B------:R-:W-:Y:S01]  /*4260*/  UMOV UR19, UR59 ;  /* 0x0000003b00137c82 */ /* 0x000fe20008000000 */
[----:B------:R-:W-:Y:S01]  /*4270*/  UMOV UR20, UR36 ;  /* 0x0000002400147c82 */ /* 0x000fe20008000000 */
[----:B------:R-:W-:Y:S02]  /*4280*/  @!UP3 UIADD3 UR10, UPT, UPT, UR58, 0x60, URZ ;  /* 0x000000603a0ab890 */ /* 0x000fe4000fffe0ff */
[----:B------:R-:W-:Y:S03]  /*4290*/  @!UP3 UIADD3 UR8, UPT, UPT, UR4, 0x1a00, URZ ;  /* 0x00001a000408b890 */ /* 0x000fe6000fffe0ff */
[----:B------:R1:W-:Y:S01]  /*42a0*/  @!UP2 UTMALDG.3D [UR56], [UR22], desc[UR14] ;  /* 0x00000e381600a5b4 */ /* 0x0003e20008011000 */
[----:B------:R-:W-:Y:S01]  /*42b0*/  UMOV UR9, UR57 ;  /* 0x0000003900097c82 */ /* 0x000fe20008000000 */
[----:B------:R-:W-:Y:S01]  /*42c0*/  UMOV UR11, UR59 ;  /* 0x0000003b000b7c82 */ /* 0x000fe20008000000 */
[----:B------:R-:W-:Y:S01]  /*42d0*/  UMOV UR12, UR36 ;  /* 0x00000024000c7c82 */ /* 0x000fe20008000000 */
[----:B------:R-:W-:Y:S01]  /*42e0*/  UPRMT UR7, UR37, 0x654, UR57 ;  /* 0x0000065425077896 */ /* 0x000fe20008000039 */
[----:B------:R1:W-:Y:S01]  /*42f0*/  @!UP1 UTMALDG.3D [UR24], [UR22], desc[UR14] ;  /* 0x00000e18160095b4 */ /* 0x0003e20008011000 */
[----:B------:R-:W-:Y:S01]  /*4300*/  VOTEU.ALL UP1, P4 ;  /* 0x0000000000ff7886 */ /* 0x000fe20002020000 */
[----:B------:R1:W-:Y:S04]  /*4310*/  @!UP0 UTMALDG.3D [UR16], [UR22], desc[UR14] ;  /* 0x00000e10160085b4 */ /* 0x0003e80008011000 */
[----:B------:R1:W-:Y:S01]  /*4320*/  @!UP1 UTMALDG.3D [UR8], [UR22], desc[UR14] ;  /* 0x00000e08160095b4 */ /* 0x0003e20008011000 */
[----:B------:R1:W-:Y:S01]  /*4330*/  @!P4 SYNCS.ARRIVE.TRANS64.RED.A0TR RZ, [UR4+0xa0], R0 ;  /* 0x0000a000ffffc9a7 */ /* 0x0003e20008300404 */
[----:B------:R-:W-:Y:S01]  /*4340*/  SYNCS.ARRIVE.TRANS64.RED.A1T0 RZ, [UR7], RZ ;  /* 0x000000ffffff79a7 */ /* 0x000fe20008100407 */
[----:B------:R-:W2:Y:S02]  /*4350*/  SYNCS.PHASECHK.TRANS64.TRYWAIT P2, [UR4+0xc8], R11 ;  /* 0x0000c80bff0075a7 */ /* 0x000ea40008041104 */
[----:B-12---:R-:W-:Y:S05]  /*4360*/  @!P2 BRA `(.L_x_72) ;  /* 0x0000004c0004a947 */ /* 0x006fea0003800000 */
.L_x_167:
        /* <DEDUP_REMOVED lines=8> */
[----:B------:R-:W-:Y:S01]  /*43f0*/  @!UP3 UIADD3 UR48, UPT, UPT, UR4, 0x2200, URZ ;  /* 0x000022000430b890 */ /* 0x000fe2000fffe0ff */
[----:B------:R-:W-:Y:S01]  /*4400*/  @!P4 IADD3 R40, P0, PT, R38, 0x780, RZ ;  /* 0x000007802628c810 */ /* 0x000fe20007f1e0ff */
[----:B------:R-:W-:Y:S01]  /*4410*/  UMOV UR50, UR58 ;  /* 0x0000003a00327c82 */ /* 0x000fe20008000000 */
[----:B------:R-:W-:Y:S01]  /*4420*/  UMOV UR52, UR36 ;  /* 0x0000002400347c82 */ /* 0x000fe20008000000 */
[----:B------:R-:W-:Y:S01]  /*4430*/  @!UP3 UIADD3 UR26, UPT, UPT, UR58, 0x20, URZ ;  /* 0x000000203a1ab890 */ /* 0x000fe2000fffe0ff */
[----:B------:R-:W-:Y:S01]  /*4440*/  IMAD.U32 R14, RZ, RZ, UR8 ;  /* 0x00000008ff0e7e24 */ /* 0x000fe2000f8e00ff */
[----:B------:R-:W-:Y:S01]  /*4450*/  @!UP3 UIADD3 UR24, UPT, UPT, UR4, 0x2a00, URZ ;  /* 0x00002a000418b890 */ /* 0x000fe2000fffe0ff */
[----:B------:R-:W-:Y:S01]  /*4460*/  IMAD.U32 R15, RZ, RZ, UR7 ;  /* 0x00000007ff0f7e24 */ /* 0x000fe2000f8e00ff */
[----:B------:R-:W-:Y:S01]  /*4470*/  VOTEU.ALL UP1, P4 ;  /* 0x0000000000ff7886 */ /* 0x000fe20002020000 */
[----:B------:R-:W-:Y:S01]  /*4480*/  UMOV UR25, UR49 ;  /* 0x0000003100197c82 */ /* 0x000fe20008000000 */
[----:B------:R-:W-:Y:S01]  /*4490*/  @!P4 R2UR UR22, R14 ;  /* 0x000000000e16c2ca */ /* 0x000fe200000e0000 */
[----:B------:R-:W-:Y:S01]  /*44a0*/  UMOV UR28, UR36 ;  /* 0x00000024001c7c82 */ /* 0x000fe20008000000 */
[----:B------:R-:W-:Y:S01]  /*44b0*/  @!P4 R2UR UR23, R15 ;  /* 0x000000000f17c2ca */ /* 0x000fe200000e0000 */
[----:B------:R-:W-:Y:S01]  /*44c0*/  UMOV UR27, UR51 ;  /* 0x00000033001b7c82 */ /* 0x000fe20008000000 */
        /* <DEDUP_REMOVED lines=8> */
[----:B------:R-:W-:Y:S02]  /*4550*/  @!UP3 UIADD3 UR8, UPT, UPT, UR4, 0x3a00, URZ ;  /* 0x00003a000408b890 */ /* 0x000fe4000fffe0ff */
        /* <DEDUP_REMOVED lines=13> */
.L_x_169:
[----:B------:R-:W2:Y:S01]  /*4630*/  LDC.64 R16, c[0x0][0xd10] ;  /* 0x00034400ff107b82 */ /* 0x000ea20000000a00 */
[----:B------:R-:W-:Y:S01]  /*4640*/  @!P4 R2UR UR8, R40 ;  /* 0x000000002808c2ca */ /* 0x000fe200000e0000 */
[----:B------:R-:W-:Y:S01]  /*4650*/  VOTEU.ALL UP3, P4 ;  /* 0x0000000000ff7886 */ /* 0x000fe20002060000 */
[----:B------:R-:W-:Y:S01]  /*4660*/  @!P4 R2UR UR7, R33 ;  /* 0x000000002107c2ca */ /* 0x000fe200000e0000 */
[----:B------:R-:W-:Y:S01]  /*4670*/  VOTEU.ALL UP2, P4 ;  /* 0x0000000000ff7886 */ /* 0x000fe20002040000 */
[----:B------:R-:W-:Y:S03]  /*4680*/  UMOV UR14, 0x0 ;  /* 0x00000000000e7882 */ /* 0x000fe60000000000 */
[----:B------:R-:W3:Y:S01]  /*4690*/  LDC.64 R14, c[0x0][0xd18] ;  /* 0x00034600ff0e7b82 */ /* 0x000ee20000000a00 */
[----:B------:R-:W-:Y:S01]  /*46a0*/  @!UP3 UIADD3 UR43, UPT, UPT, UR59, 0x20, URZ ;  /* 0x000000203b2bb890 */ /* 0x000fe2000fffe0ff */
[----:B------:R-:W-:Y:S01]  /*46b0*/  @!P4 IMAD.MOV.U32 R33, RZ, RZ, 0x2000 ;  /* 0x00002000ff21c424 */ /* 0x000fe200078e00ff */
[----:B------:R-:W-:Y:S01]  /*46c0*/  @!UP3 UIADD3 UR40, UPT, UPT, UR4, 0x4200, URZ ;  /* 0x000042000428b890 */ /* 0x000fe2000fffe0ff */
[----:B------:R-:W-:Y:S01]  /*46d0*/  @P3 SHF.R.U32.HI R32, RZ, 0x10, R25 ;  /* 0x00000010ff203819 */ /* 0x000fe20000011619 */
[----:B------:R-:W-:Y:S03]  /*46e0*/  UMOV UR15, 0x10000000 ;  /* 0x10000000000f7882 */ /* 0x000fe60000000000 */
[----:B-1----:R-:W1:Y:S01]  /*46f0*/  @!P1 LDC R0, c[0x0][0xd20] ;  /* 0x00034800ff009b82 */ /* 0x002e620000000800 */
[----:B------:R-:W-:Y:S01]  /*4700*/  UMOV UR42, UR58 ;  /* 0x0000003a002a7c82 */ /* 0x000fe20008000000 */
[----:B------:R-:W-:Y:S01]  /*4710*/  IMAD.U32 R40, RZ, RZ, UR8 ;  /* 0x00000008ff287e24 */ /* 0x000fe2000f8e00ff */
[----:B------:R-:W-:Y:S05]  /*4720*/  UMOV UR44, UR36 ;  /* 0x00000024002c7c82 */ /* 0x000fea0008000000 */
[----:B------:R-:W4:Y:S01]  /*4730*/  @!P1 LDC R3, c[0x0][0xd0c] ;  /* 0x00034300ff039b82 */ /* 0x000f220000000800 */
[----:B------:R-:W-:Y:S01]  /*4740*/  IMAD.U32 R41, RZ, RZ, UR7 ;  /* 0x00000007ff297e24 */ /* 0x000fe2000f8e00ff */
[----:B------:R-:W-:Y:S01]  /*4750*/  @!UP3 UIADD3 UR26, UPT, UPT, UR58, 0x20, URZ ;  /* 0x000000203a1ab890 */ /* 0x000fe2000fffe0ff */
[----:B------:R-:W-:Y:S01]  /*4760*/  @!P4 R2UR UR22, R40 ;  /* 0x000000002816c2ca */ /* 0x000fe200000e0000 */
[----:B------:R-:W-:Y:S01]  /*4770*/  @!UP3 UIADD3 UR24, UPT, UPT, UR4, 0x4a00, URZ ;  /* 0x00004a000418b890 */ /* 0x000fe2000fffe0ff */
[----:B------:R-:W-:Y:S01]  /*4780*/  VIADD R36, R36, 0x1 ;  /* 0x0000000124247836 */ /* 0x000fe20000000000 */
[----:B------:R-:W-:Y:S01]  /*4790*/  @!P4 R2UR UR23, R41 ;  /* 0x000000002917c2ca */ /* 0x000fe200000e0000 */
[----:B------:R-:W-:Y:S01]  /*47a0*/  VOTEU.ALL UP1, P4 ;  /* 0x0000000000ff7886 */ /* 0x000fe20002020000 */
[----:B------:R-:W-:Y:S01]  /*47b0*/  UMOV UR25, UR41 ;  /* 0x0000002900197c82 */ /* 0x000fe20008000000 */
[----:B------:R-:W-:Y:S01]  /*47c0*/  UMOV UR28, UR36 ;  /* 0x00000024001c7c82 */ /* 0x000fe20008000000 */
[----:B------:R-:W-:Y:S01]  /*47d0*/  UMOV UR27, UR43 ;  /* 0x0000002b001b7c82 */ /* 0x000fe20008000000 */
[----:B------:R-:W-:Y:S02]  /*47e0*/  @!UP3 UIADD3 UR18, UPT, UPT, UR58, 0x40, URZ ;  /* 0x000000403a12b890 */ /* 0x000fe4000fffe0ff */
[----:B------:R-:W-:Y:S01]  /*47f0*/  @!UP3 UIADD3 UR16, UPT, UPT, UR4, 0x5200, URZ ;  /* 0x000052000410b890 */ /* 0x000fe2000fffe0ff */
[----:B------:R-:W-:Y:S01]  /*4800*/  VOTEU.ALL UP0, P4 ;  /* 0x0000000000ff7886 */ /* 0x000fe20002000000 */
[----:B------:R-:W-:Y:S01]  /*4810*/  UMOV UR17, UR41 ;  /* 0x0000002900117c82 */ /* 0x000fe20008000000 */
[----:B------:R-:W-:Y:S01]  /*4820*/  UMOV UR20, UR36 ;  /* 0x0000002400147c82 */ /* 0x000fe20008000000 */
[----:B------:R-:W-:Y:S02]  /*4830*/  UMOV UR19, UR43 ;  /* 0x0000002b00137c82 */ /* 0x000fe40008000000 */
[----:B------:R1:W-:Y:S01]  /*4840*/  @!UP2 UTMALDG.3D [UR40], [UR22], desc[UR14] ;  /* 0x00000e281600a5b4 */ /* 0x0003e20008011000 */
[----:B------:R-:W-:Y:S02]  /*4850*/  @!UP3 UIADD3 UR10, UPT, UPT, UR58, 0x60, URZ ;  /* 0x000000603a0ab890 */ /* 0x000fe4000fffe0ff */
[----:B------:R-:W-:Y:S01]  /*4860*/  @!UP3 UIADD3 UR8, UPT, UPT, UR4, 0x5a00, URZ ;  /* 0x00005a000408b890 */ /* 0x000fe2000fffe0ff */
[----:B------:R-:W-:Y:S01]  /*4870*/  UMOV UR9, UR41 ;  /* 0x0000002900097c82 */ /* 0x000fe20008000000 */
[----:B------:R-:W-:Y:S01]  /*4880*/  UMOV UR12, UR36 ;  /* 0x00000024000c7c82 */ /* 0x000fe20008000000 */
[----:B------:R-:W-:Y:S01]  /*4890*/  UMOV UR11, UR43 ;  /* 0x0000002b000b7c82 */ /* 0x000fe20008000000 */
[----:B------:R1:W-:Y:S01]  /*48a0*/  @!UP1 UTMALDG.3D [UR24], [UR22], desc[UR14] ;  /* 0x00000e18160095b4 */ /* 0x0003e20008011000 */
[----:B------:R-:W-:Y:S01]  /*48b0*/  VOTEU.ALL UP1, P4 ;  /* 0x0000000000ff7886 */ /* 0x000fe20002020000 */
[----:B------:R-:W-:Y:S01]  /*48c0*/  UPRMT UR7, UR37, 0x654, UR41 ;  /* 0x0000065425077896 */ /* 0x000fe20008000029 */
[----:B--2---:R-:W-:Y:S01]  /*48d0*/  @!P1 IMAD.HI.U32 R12, R13, R16, RZ ;  /* 0x000000100d0c9227 */ /* 0x004fe200078e00ff */
[----:B---3--:R-:W-:Y:S02]  /*48e0*/  @!P1 ISETP.NE.AND P0, PT, R14, 0x1, PT ;  /* 0x000000010e00980c */ /* 0x008fe40003f05270 */
[----:B----4-:R-:W-:Y:S01]  /*48f0*/  @!P1 ISETP.NE.AND P2, PT, R3, 0x1, PT ;  /* 0x000000010300980c */ /* 0x010fe20003f45270 */
[C---:B------:R-:W-:Y:S01]  /*4900*/  @!P1 IMAD.HI.U32 R9, R10.reuse, R15, RZ ;  /* 0x0000000f0a099227 */ /* 0x040fe200078e00ff */
[----:B------:R2:W-:Y:S02]  /*4910*/  @!UP0 UTMALDG.3D [UR16], [UR22], desc[UR14] ;  /* 0x00000e10160085b4 */ /* 0x0005e40008011000 */
[----:B------:R-:W-:Y:S02]  /*4920*/  @!P1 SHF.R.U32.HI R12, RZ, R17, R12 ;  /* 0x00000011ff0c9219 */ /* 0x000fe4000001160c */
[----:B-1----:R-:W-:Y:S02]  /*4930*/  @!P1 SHF.R.U32.HI R9, RZ, R0, R9 ;  /* 0x00000000ff099219 */ /* 0x002fe40000011609 */
[----:B------:R-:W-:Y:S01]  /*4940*/  @!P1 SEL R12, R13, R12, !P2 ;  /* 0x0000000c0d0c9207 */ /* 0x000fe20005000000 */
[----:B------:R2:W-:Y:S01]  /*4950*/  @!UP1 UTMALDG.3D [UR8], [UR22], desc[UR14] ;  /* 0x00000e08160095b4 */ /* 0x0005e20008011000 */
[----:B------:R2:W-:Y:S01]  /*4960*/  @!P4 SYNCS.ARRIVE.TRANS64.RED.A0TR RZ, [UR4+0xb0], R33 ;  /* 0x0000b021ffffc9a7 */ /* 0x0005e20008300404 */
[----:B------:R-:W-:Y:S05]  /*4970*/  @!P1 SEL R9, R10, R9, !P0 ;  /* 0x000000090a099207 */ /* 0x000fea0004000000 */
[----:B------:R-:W-:Y:S02]  /*4980*/  @!P1 IMAD.IADD R0, R9, 0x1, -R12 ;  /* 0x0000000109009824 */ /* 0x000fe400078e0a0c */
[----:B------:R-:W-:Y:S02]  /*4990*/  @!P1 IMAD.IADD R9, R12, 0x1, -R9 ;  /* 0x000000010c099824 */ /* 0x000fe400078e0a09 */
[----:B------:R-:W-:Y:S02]  /*49a0*/  @!P1 IMAD R13, R0, R3, R13 ;  /* 0x00000003000d9224 */ /* 0x000fe400078e020d */
[----:B------:R-:W-:Y:S01]  /*49b0*/  @!P1 IMAD R10, R9, R14, R10 ;  /* 0x0000000e090a9224 */ /* 0x000fe200078e020a */
[----:B------:R-:W-:Y:S01]  /*49c0*/  SYNCS.ARRIVE.TRANS64.RED.A1T0 RZ, [UR7], RZ ;  /* 0x000000ffffff79a7 */ /* 0x000fe20008100407 */
[----:B------:R-:W1:Y:S02]  /*49d0*/  SYNCS.PHASECHK.TRANS64.TRYWAIT P5, [UR4+0xd8], R11 ;  /* 0x0000d80bff0075a7 */ /* 0x000e6400080a1104 */
[----:B-12---:R-:W-:Y:S05]  /*49e0*/  @!P5 BRA `(.L_x_74) ;  /* 0x000000440094d947 */ /* 0x006fea0003800000 */
.L_x_171:
[----:B------:R-:W-:Y:S01]  /*49f0*/  @!P4 IADD3 R3, P0, PT, R38, 0x780, RZ ;  /* 0x000007802603c810 */ /* 0x000fe20007f1e0ff */
[----:B------:R-:W-:Y:S01]  /*4a00*/  VOTEU.ALL UP2, P4 ;  /* 0x0000000000ff7886 */ /* 0x000fe20002040000 */
[----:B------:R-:W-:Y:S01]  /*4a10*/  UMOV UR14, 0x0 ;  /* 0x00000000000e7882 */ /* 0x000fe20000000000 */
[----:B------:R-:W-:Y:S01]  /*4a20*/  UMOV UR15, 0x10000000 ;  /* 0x10000000000f7882 */ /* 0x000fe20000000000 */
[----:B------:R-:W-:Y:S01]  /*4a30*/  @!P4 R2UR UR8, R3 ;  /* 0x000000000308c2ca */ /* 0x000fe200000e0000 */
[----:B-1----:R-:W-:Y:S01]  /*4a40*/  @!P4 IMAD.X R0, RZ, RZ, R39, P0 ;  /* 0x000000ffff00c224 */ /* 0x002fe200000e0627 */
[----:B------:R-:W-:Y:S01]  /*4a50*/  UMOV UR34, UR58 ;  /* 0x0000003a00227c82 */ /* 0x000fe20008000000 */
[----:B------:R-:W-:Y:S01]  /*4a60*/  VOTEU.ALL UP1, P4 ;  /* 0x0000000000ff7886 */ /* 0x000fe20002020000 */
[----:B------:R-:W-:Y:S01]  /*4a70*/  UMOV UR12, UR36 ;  /* 0x00000024000c7c82 */ /* 0x000fe20008000000 */
[----:B------:R-:W-:Y:S01]  /*4a80*/  VOTEU.ALL UP3, P4 ;  /* 0x0000000000ff7886 */ /* 0x000fe20002060000 */
[----:B------:R-:W-:Y:S01]  /*4a90*/  @!P4 R2UR UR7, R0 ;  /* 0x000000000007c2ca */ /* 0x000fe200000e0000 */
[----:B------:R-:W-:Y:S01]  /*4aa0*/  VOTEU.ALL UP0, P4 ;  /* 0x0000000000ff7886 */ /* 0x000fe20002000000 */
[----:B------:R-:W-:Y:S01]  /*4ab0*/  UMOV UR28, UR36 ;  /* 0x00000024001c7c82 */ /* 0x000fe20008000000 */
[----:B------:R-:W-:Y:S01]  /*4ac0*/  UMOV UR20, UR36 ;  /* 0x0000002400147c82 */ /* 0x000fe20008000000 */
[----:B------:R-:W-:Y:S01]  /*4ad0*/  @!UP3 UIADD3 UR33, UPT, UPT, UR4, 0xb8, URZ ;  /* 0x000000b80421b890 */ /* 0x000fe2000fffe0ff */
[----:B------:R-:W-:Y:S01]  /*4ae0*/  IMAD.IADD R0, R13, 0x1, R58 ;  /* 0x000000010d007824 */ /* 0x000fe200078e023a */
[----:B------:R-:W-:Y:S01]  /*4af0*/  @!UP3 UIADD3 UR35, UPT, UPT, UR59, 0x30, URZ ;  /* 0x000000303b23b890 */ /* 0x000fe2000fffe0ff */
[----:B------:R-:W-:Y:S01]  /*4b00*/  IMAD.U32 R14, RZ, RZ, UR8 ;  /* 0x00000008ff0e7e24 */ /* 0x000fe2000f8e00ff */
[----:B------:R-:W-:Y:S01]  /*4b10*/  @!UP3 UIADD3 UR32, UPT, UPT, UR4, 0x6200, URZ ;  /* 0x000062000420b890 */ /* 0x000fe2000fffe0ff */
[----:B------:R-:W-:Y:S01]  /*4b20*/  ISETP.NE.AND P0, PT, R36, 0x2, PT ;  /* 0x000000022400780c */ /* 0x000fe20003f05270 */
[----:B------:R-:W-:Y:S01]  /*4b30*/  @!UP3 UIADD3 UR10, UPT, UPT, UR58, 0x20, URZ ;  /* 0x000000203a0ab890 */ /* 0x000fe2000fffe0ff */
[----:B------:R-:W-:Y:S01]  /*4b40*/  LOP3.LUT R37, R37, 0x1, RZ, 0x3c, !PT ;  /* 0x0000000125257812 */ /* 0x000fe200078e3cff */
[----:B------:R-:W-:Y:S01]  /*4b50*/  @!UP3 UIADD3 UR8, UPT, UPT, UR4, 0x6a00, URZ ;  /* 0x00006a000408b890 */ /* 0x000fe2000fffe0ff */
[----:B------:R-:W-:Y:S01]  /*4b60*/  IMAD.U32 R15, RZ, RZ, UR7 ;  /* 0x00000007ff0f7e24 */ /* 0x000fe2000f8e00ff */
[----:B------:R-:W-:Y:S01]  /*4b70*/  @!P4 R2UR UR22, R14 ;  /* 0x000000000e16c2ca */ /* 0x000fe200000e0000 */
[----:B------:R-:W-:Y:S01]  /*4b80*/  UMOV UR9, UR33 ;  /* 0x0000002100097c82 */ /* 0x000fe20008000000 */
[----:B------:R-:W-:Y:S01]  /*4b90*/  UMOV UR11, UR35 ;  /* 0x00000023000b7c82 */ /* 0x000fe20008000000 */
[----:B------:R-:W-:Y:S01]  /*4ba0*/  @!UP3 UIADD3 UR26, UPT, UPT, UR58, 0x40, URZ ;  /* 0x000000403a1ab890 */ /* 0x000fe2000fffe0ff */
[----:B------:R-:W-:Y:S01]  /*4bb0*/  @!P4 R2UR UR23, R15 ;  /* 0x000000000f17c2ca */ /* 0x000fe200000e0000 */
[----:B------:R-:W-:Y:S01]  /*4bc0*/  @!UP3 UIADD3 UR24, UPT, UPT, UR4, 0x7200, URZ ;  /* 0x000072000418b890 */ /* 0x000fe2000fffe0ff */
[----:B------:R-:W-:Y:S01]  /*4bd0*/  SEL R3, RZ, 0x1, P0 ;  /* 0x00000001ff037807 */ /* 0x000fe20000000000 */
[----:B------:R-:W-:Y:S01]  /*4be0*/  UMOV UR25, UR33 ;  /* 0x0000002100197c82 */ /* 0x000fe20008000000 */
[----:B------:R-:W-:Y:S01]  /*4bf0*/  UMOV UR27, UR35 ;  /* 0x00000023001b7c82 */ /* 0x000fe20008000000 */
[----:B------:R-:W-:Y:S01]  /*4c00*/  @!UP3 UIADD3 UR18, UPT, UPT, UR58, 0x60, URZ ;  /* 0x000000603a12b890 */ /* 0x000fe2000fffe0ff */
[----:B------:R-:W-:Y:S01]  /*4c10*/  LOP3.LUT R34, R34, R3, RZ, 0x3c, !PT ;  /* 0x0000000322227212 */ /* 0x000fe200078e3cff */
[----:B------:R-:W-:Y:S01]  /*4c20*/  @!UP3 UIADD3 UR16, UPT, UPT, UR4, 0x7a00, URZ ;  /* 0x00007a000410b890 */ /* 0x000fe2000fffe0ff */
[----:B------:R-:W-:Y:S01]  /*4c30*/  IMAD.IADD R33, R10, 0x1, R51 ;  /* 0x000000010a217824 */ /* 0x000fe200078e0233 */
[----:B------:R-:W-:Y:S01]  /*4c40*/  UMOV UR17, UR33 ;  /* 0x0000002100117c82 */ /* 0x000fe20008000000 */
[----:B------:R-:W-:Y:S01]  /*4c50*/  UMOV UR19, UR35 ;  /* 0x0000002300137c82 */ /* 0x000fe20008000000 */
[----:B------:R-:W-:Y:S02]  /*4c60*/  SEL R36, R36, RZ, P0 ;  /* 0x000000ff24247207 */ /* 0x000fe40000000000 */
[----:B------:R1:W-:Y:S01]  /*4c70*/  @!UP2 UTMALDG.3D [UR32], [UR22], desc[UR14] ;  /* 0x00000e201600a5b4 */ /* 0x0003e20008011000 */
[----:B------:R2:W-:Y:S01]  /*4c80*/  @!UP1 UTMALDG.3D [UR8], [UR22], desc[UR14] ;  /* 0x00000e08160095b4 */ /* 0x0005e20008011000 */
[----:B------:R-:W-:Y:S01]  /*4c90*/  VOTEU.ALL UP1, P4 ;  /* 0x0000000000ff7886 */ /* 0x000fe20002020000 */
[----:B------:R4:W-:Y:S04]  /*4ca0*/  @!UP0 UTMALDG.3D [UR24], [UR22], desc[UR14] ;  /* 0x00000e18160085b4 */ /* 0x0009e80008011000 */
[----:B------:R4:W-:Y:S01]  /*4cb0*/  @!UP1 UTMALDG.3D [UR16], [UR22], desc[UR14] ;  /* 0x00000e10160095b4 */ /* 0x0009e20008011000 */
[----:B------:R4:W-:Y:S01]  /*4cc0*/  @!P4 SYNCS.ARRIVE.TRANS64.RED.A0TR RZ, [UR4+0xb8], R31 ;  /* 0x0000b81fffffc9a7 */ /* 0x0009e20008300404 */
[----:B------:R-:W-:Y:S01]  /*4cd0*/  UPLOP3.LUT UP1, UPT, UPT, UPT, UPT, 0x80, 0x8 ;  /* 0x000000000008789c */ /* 0x000fe20003f2f070 */
[----:B-1----:R-:W-:Y:S01]  /*4ce0*/  @P3 R2UR UR36, R32 ;  /* 0x00000000202432ca */ /* 0x002fe200000e0000 */
[----:B------:R-:W-:Y:S01]  /*4cf0*/  SYNCS.ARRIVE.TRANS64.RED.A1T0 RZ, [UR5], RZ ;  /* 0x000000ffffff79a7 */ /* 0x000fe20008100405 */
[----:B--2---:R-:W-:Y:S01]  /*4d00*/  R2UR UR11, R0 ;  /* 0x00000000000b72ca */ /* 0x004fe200000e0000 */
[----:B------:R-:W-:Y:S03]  /*4d10*/  @!UPT UIADD3 URZ, UPT, UPT, URZ, URZ, URZ ;  /* 0x000000fffffff290 */ /* 0x000fe6000fffe0ff */
[----:B------:R-:W-:Y:S11]  /*4d20*/  @P3 BRA `(.L_x_75) ;  /* 0xffffffec004c3947 */ /* 0x000ff6000383ffff */
[----:B------:R-:W-:-:S04]  /*4d30*/  SHF.L.U32 R3, R37, 0x1f, RZ ;  /* 0x0000001f25037819 */ /* 0x000fc800000006ff */
[----:B------:R-:W1:Y:S02]  /*4d40*/  SYNCS.PHASECHK.TRANS64.TRYWAIT P0, [UR4+0xc0], R3 ;  /* 0x0000c003ff0075a7 */ /* 0x000e640008001104 */
[----:B-1----:R-:W-:Y:S05]  /*4d50*/  @!P0 BRA `(.L_x_76) ;  /* 0x0000004000d08947 */ /* 0x002fea0003800000 */
.L_x_173:
[----:B------:R-:W2:Y:S02]  /*4d60*/  SYNCS.PHASECHK.TRANS64.TRYWAIT P0, [UR4+0xc8], R3 ;  /* 0x0000c803ff0075a7 */ /* 0x000ea40008001104 */
[----:B--2---:R-:W-:Y:S05]  /*4d70*/  @!P0 BRA `(.L_x_77) ;  /* 0x0000004000e08947 */ /* 0x004fea0003800000 */
.L_x_175:
[----:B------:R-:W2:Y:S02]  /*4d80*/  SYNCS.PHASECHK.TRANS64.TRYWAIT P0, [UR4+0xd0], R3 ;  /* 0x0000d003ff0075a7 */ /* 0x000ea40008001104 */
[----:B--2---:R-:W-:Y:S05]  /*4d90*/  @!P0 BRA `(.L_x_78) ;  /* 0x0000004000f08947 */ /* 0x004fea0003800000 */
.L_x_177:
[----:B-1----:R-:W-:-:S07]  /*4da0*/  MOV R0, UR4 ;  /* 0x0000000400007c02 */ /* 0x002fce0008000f00 */
.L_x_79:
[----:B-1----:R-:W-:-:S04]  /*4db0*/  SHF.L.U32 R3, R37, 0x1f, RZ ;  /* 0x0000001f25037819 */ /* 0x002fc800000006ff */
[----:B------:R1:W2:Y:S03]  /*4dc0*/  SYNCS.PHASECHK.TRANS64.TRYWAIT P0, [R0+URZ+0xd8], R3 ;  /* 0x0000d803000075a7 */ /* 0x0002a600080011ff */
[----:B--2---:R-:W-:Y:S05]  /*4dd0*/  @!P0 NANOSLEEP.SYNCS 0x989680 ;  /* 0x009896800000895d */ /* 0x004fea0003900000 */
[----:B------:R-:W2:Y:S02]  /*4de0*/  @!P0 SYNCS.PHASECHK.TRANS64 P0, [R0+URZ+0xd8], R3 ;  /* 0x0000d803000085a7 */ /* 0x000ea400080010ff */
[----:B--2-4-:R-:W-:Y:S05]  /*4df0*/  @P0 EXIT ;  /* 0x000000000000094d */ /* 0x014fea0003800000 */
[----:B------:R-:W-:Y:S05]  /*4e00*/  BRA `(.L_x_79) ;  /* 0xfffffffc00e87947 */ /* 0x000fea000383ffff */
.L_x_64:
[----:B------:R-:W-:-:S06]  /*4e10*/  UISETP.GE.AND UP0, UPT, UR8, 0x4, UPT ;  /* 0x000000040800788c */ /* 0x000fcc000bf06270 */
[----:B------:R-:W-:-:S13]  /*4e20*/  PLOP3.LUT P0, PT, PT, PT, UP0, 0x80, 0x8 ;  /* 0x000000000008781c */ /* 0x000fda0003f0f008 */
[----:B------:R-:W-:Y:S05]  /*4e30*/  @!P0 EXIT ;  /* 0x000000000000894d */ /* 0x000fea0003800000 */
[----:B------:R-:W-:Y:S01]  /*4e40*/  BAR.SYNC.DEFER_BLOCKING 0x6, 0xa0 ;  /* 0x0182800000007b1d */ /* 0x000fe20000010000 */
[C---:B------:R-:W-:Y:S01]  /*4e50*/  IMAD.SHL.U32 R71, R72.reuse, 0x10, RZ ;  /* 0x0000001048477824 */ /* 0x040fe200078e00ff */
[C---:B------:R-:W-:Y:S01]  /*4e60*/  R2P PR, R72.reuse, 0x18 ;  /* 0x0000001848007804 */ /* 0x040fe20000000000 */
[C---:B------:R-:W-:Y:S01]  /*4e70*/  IMAD.U32 R31, R72.reuse, 0x10000, RZ ;  /* 0x00010000481f7824 */ /* 0x040fe200078e00ff */
[----:B------:R-:W-:Y:S01]  /*4e80*/  LOP3.LUT R72, R72, 0x60, RZ, 0xc0, !PT ;  /* 0x0000006048487812 */ /* 0x000fe200078ec0ff */
[----:B------:R-:W-:Y:S01]  /*4e90*/  IMAD.MOV.U32 R70, RZ, RZ, 0xa0 ;  /* 0x000000a0ff467424 */ /* 0x000fe200078e00ff */
[----:B------:R-:W-:Y:S02]  /*4ea0*/  UMOV UR48, 0x400 ;  /* 0x0000040000307882 */ /* 0x000fe40000000000 */
[----:B------:R-:W1:Y:S01]  /*4eb0*/  LDC R61, c[0x0][0x370] ;  /* 0x0000dc00ff3d7b82 */ /* 0x000e620000000800 */
[----:B------:R-:W-:Y:S01]  /*4ec0*/  ULEA UR48, UR37, UR48, 0x18 ;  /* 0x0000003025307291 */ /* 0x000fe2000f8ec0ff */
[----:B------:R-:W-:Y:S01]  /*4ed0*/  LOP3.LUT R71, R4, 0x600, R71, 0xf8, !PT ;  /* 0x0000060004477812 */ /* 0x000fe200078ef847 */
[----:B------:R-:W-:Y:S01]  /*4ee0*/  IMAD.MOV.U32 R68, RZ, RZ, 0x1 ;  /* 0x00000001ff447424 */ /* 0x000fe200078e00ff */
[----:B------:R-:W-:Y:S01]  /*4ef0*/  LOP3.LUT R31, R31, 0x600000, RZ, 0xc0, !PT ;  /* 0x006000001f1f7812 */ /* 0x000fe200078ec0ff */
[----:B------:R-:W-:Y:S01]  /*4f00*/  UIADD3 UR4, UPT, UPT, UR48, 0x200, URZ ;  /* 0x0000020030047890 */ /* 0x000fe2000fffe0ff */
[----:B------:R-:W-:Y:S01]  /*4f10*/  IMAD.MOV.U32 R30, RZ, RZ, RZ ;  /* 0x000000ffff1e7224 */ /* 0x000fe200078e00ff */
[----:B------:R-:W-:Y:S01]  /*4f20*/  CS2R R66, SRZ ;  /* 0x0000000000427805 */ /* 0x000fe2000001ff00 */
[----:B------:R-:W2:Y:S01]  /*4f30*/  LDC R28, c[0x0][0xd0c] ;  /* 0x00034300ff1c7b82 */ /* 0x000ea20000000800 */
[----:B------:R-:W-:Y:S01]  /*4f40*/  IMAD.MOV.U32 R76, RZ, RZ, RZ ;  /* 0x000000ffff4c7224 */ /* 0x000fe200078e00ff */
[----:B------:R-:W-:Y:S01]  /*4f50*/  SEL R70, R70, 0x60, !P3 ;  /* 0x0000006046467807 */ /* 0x000fe20005800000 */
[----:B------:R-:W-:Y:S01]  /*4f60*/  IMAD.U32 R64, RZ, RZ, UR4 ;  /* 0x00000004ff407e24 */ /* 0x000fe2000f8e00ff */
[----:B------:R-:W4:Y:S04]  /*4f70*/  LDCU.64 UR52, c[0x0][0x348] ;  /* 0x00006900ff3477ac */ /* 0x000f280008000a00 */
[----:B------:R-:W1:Y:S01]  /*4f80*/  LDC R60, c[0x0][0xd20] ;  /* 0x00034800ff3c7b82 */ /* 0x000e620000000800 */
[----:B------:R-:W3:Y:S01]  /*4f90*/  LDS R0, [UR48+0x180] ;  /* 0x00018030ff007984 */ /* 0x000ee20008000800 */
[----:B------:R-:W-:Y:S01]  /*4fa0*/  LEA R71, R71, R64, 0x2 ;  /* 0x0000004047477211 */ /* 0x000fe200078e10ff */
[----:B------:R-:W1:Y:S03]  /*4fb0*/  LDCU.64 UR44, c[0x0][0xa88] ;  /* 0x00015100ff2c77ac */ /* 0x000e660008000a00 */
[C---:B------:R-:W-:Y:S01]  /*4fc0*/  IADD3 R69, PT, PT, R71.reuse, 0x140, RZ ;  /* 0x0000014047457810 */ /* 0x040fe20007ffe0ff */
[----:B------:R-:W1:Y:S01]  /*4fd0*/  LDCU.64 UR46, c[0x0][0xa90] ;  /* 0x00015200ff2e77ac */ /* 0x000e620008000a00 */
[----:B------:R-:W1:Y:S01]  /*4fe0*/  LDC R26, c[0x0][0xd30] ;  /* 0x00034c00ff1a7b82 */ /* 0x000e620000000800 */
[----:B------:R-:W-:Y:S01]  /*4ff0*/  @P4 IADD3 R69, PT, PT, R71, 0xc0, RZ ;  /* 0x000000c047454810 */ /* 0x000fe20007ffe0ff */
[----:B------:R-:W-:Y:S01]  /*5000*/  UMOV UR49, URZ ;  /* 0x000000ff00317c82 */ /* 0x000fe20008000000 */
[----:B------:R-:W-:-:S05]  /*5010*/  UMOV UR51, URZ ;  /* 0x000000ff00337c82 */ /* 0x000fca0008000000 */
[----:B------:R-:W1:Y:S08]  /*5020*/  LDC.64 R56, c[0x0][0xd10] ;  /* 0x00034400ff387b82 */ /* 0x000e700000000a00 */
[----:B------:R-:W1:Y:S08]  /*5030*/  LDC.64 R24, c[0x0][0xd18] ;  /* 0x00034600ff187b82 */ /* 0x000e700000000a00 */
[----:B------:R-:W1:Y:S08]  /*5040*/  LDC.64 R22, c[0x0][0xd28] ;  /* 0x00034a00ff167b82 */ /* 0x000e700000000a00 */
[----:B------:R-:W1:Y:S01]  /*5050*/  LDC.64 R54, c[0x0][0xab0] ;  /* 0x0002ac00ff367b82 */ /* 0x000e620000000a00 */
[----:B---3--:R-:W-:-:S07]  /*5060*/  IADD3 R31, PT, PT, R0, R31, RZ ;  /* 0x0000001f001f7210 */ /* 0x008fce0007ffe0ff */
[----:B------:R-:W3:Y:S08]  /*5070*/  LDC.64 R52, c[0x0][0xaa8] ;  /* 0x0002aa00ff347b82 */ /* 0x000ef00000000a00 */
[----:B--2-4-:R-:W1:Y:S02]  /*5080*/  LDC R62, c[0x0][0x374] ;  /* 0x0000dd00ff3e7b82 */ /* 0x014e640000000800 */
.L_x_123:
[----:B------:R-:W-:Y:S02]  /*5090*/  LEA R0, R76, UR48, 0x3 ;  /* 0x000000304c007c11 */ /* 0x000fe4000f8e18ff */
[----:B------:R-:W-:Y:S02]  /*50a0*/  SHF.L.U32 R3, R66, 0x1f, RZ ;  /* 0x0000001f42037819 */ /* 0x000fe400000006ff */
[----:B------:R-:W-:Y:S02]  /*50b0*/  LEA R16, R76, UR48, 0x4 ;  /* 0x000000304c107c11 */ /* 0x000fe4000f8e20ff */
[----:B------:R-:W2:Y:S02]  /*50c0*/  SYNCS.PHASECHK.TRANS64.TRYWAIT P0, [R0+URZ+0xf0], R3 ;  /* 0x0000f003000075a7 */ /* 0x000ea400080011ff */
[----:B--23--:R-:W-:Y:S05]  /*50d0*/  @!P0 BRA `(.L_x_80) ;  /* 0x0000004000388947 */ /* 0x00cfea0003800000 */
.L_x_178:
[----:B------:R-:W4:Y:S01]  /*50e0*/  LDC.64 R14, c[0x0][0xd10] ;  /* 0x00034400ff0e7b82 */ /* 0x000f220000000a00 */
[----:B------:R-:W3:Y:S01]  /*50f0*/  LDS.128 R16, [R16+0x160] ;  /* 0x0001600010107984 */ /* 0x000ee20000000c00 */
[----:B-1----:R-:W-:Y:S01]  /*5100*/  ISETP.NE.AND P1, PT, R26, 0x1, PT ;  /* 0x000000011a00780c */ /* 0x002fe20003f25270 */
[----:B--2---:R-:W-:Y:S01]  /*5110*/  VIADD R0, R0, 0x100 ;  /* 0x0000010000007836 */ /* 0x004fe20000000000 */
[----:B------:R-:W-:Y:S04]  /*5120*/  ISETP.GE.AND P0, PT, R2, 0x1, PT ;  /* 0x000000010200780c */ /* 0x000fe80003f06270 */
[----:B------:R-:W1:Y:S01]  /*5130*/  LDC.64 R12, c[0x0][0xd18] ;  /* 0x00034600ff0c7b82 */ /* 0x000e620000000a00 */
[----:B------:R-:W-:Y:S01]  /*5140*/  PRMT R0, RZ, 0x654, R0 ;  /* 0x00000654ff007816 */ /* 0x000fe20000000000 */
[----:B------:R-:W-:Y:S01]  /*5150*/  @!PT LDS RZ, [RZ] ;  /* 0x00000000fffff984 */ /* 0x000fe20000000800 */
[----:B------:R-:W-:Y:S01]  /*5160*/  @!PT LDS RZ, [RZ] ;  /* 0x00000000fffff984 */ /* 0x000fe20000000800 */
[----:B------:R-:W-:Y:S01]  /*5170*/  @!PT LDS RZ, [RZ] ;  /* 0x00000000fffff984 */ /* 0x000fe20000000800 */
[----:B------:R-:W-:Y:S01]  /*5180*/  @!PT LDS RZ, [RZ] ;  /* 0x00000000fffff984 */ /* 0x000fe20000000800 */
[----:B------:R2:W-:Y:S06]  /*5190*/  MEMBAR.ALL.CTA ;  /* 0x0000000000007992 */ /* 0x0005ec0000008000 */
[----:B--2---:R-:W2:Y:S01]  /*51a0*/  FENCE.VIEW.ASYNC.S ;  /* 0x00000000000073c6 */ /* 0x004ea20000000000 */
[----:B------:R-:W1:Y:S08]  /*51b0*/  @!P1 LDC R11, c[0x0][0xd20] ;  /* 0x00034800ff0b9b82 */ /* 0x000e700000000800 */
[----:B------:R-:W1:Y:S01]  /*51c0*/  @!P1 LDC R10, c[0x0][0xd0c] ;  /* 0x00034300ff0a9b82 */ /* 0x000e620000000800 */
[----:B--2---:R2:W-:Y:S01]  /*51d0*/  SYNCS.ARRIVE.TRANS64.RED.A1T0 RZ, [R0+URZ], RZ ;  /* 0x000000ff00ff79a7 */ /* 0x0045e200081004ff */
[----:B---3--:R-:W-:Y:S04]  /*51e0*/  LOP3.LUT P4, RZ, R18, 0x1, RZ, 0xc0, !PT ;  /* 0x0000000112ff7812 */ /* 0x008fe8000788c0ff */
[----:B------:R-:W-:Y:S09]  /*51f0*/  P2R R73, PR, RZ, 0x10 ;  /* 0x00000010ff497803 */ /* 0x000ff20000000000 */
[----:B------:R-:W-:Y:S02]  /*5200*/  @P4 MOV R29, R16 ;  /* 0x00000010001d4202 */ /* 0x000fe40000000f00 */
[----:B------:R-:W-:Y:S01]  /*5210*/  @P4 LOP3.LUT R27, R17, 0xffff, RZ, 0xc0, !PT ;  /* 0x0000ffff111b4812 */ /* 0x000fe200078ec0ff */
[----:B--2-4-:R-:W-:Y:S06]  /*5220*/  @!P0 BRA `(.L_x_81) ;  /* 0x0000000000a48947 */ /* 0x014fec0003800000 */
[----:B------:R-:W-:Y:S01]  /*5230*/  IMAD.HI.U32 R21, R62, R25, RZ ;  /* 0x000000193e157227 */ /* 0x000fe200078e00ff */
        /* <DEDUP_REMOVED lines=8> */
[----:B------:R-:W-:Y:S01]  /*52c0*/  IMAD.HI.U32 R21, R27, R25, RZ ;  /* 0x000000191b157227 */ /* 0x000fe200078e00ff */
[----:B------:R-:W-:Y:S02]  /*52d0*/  SEL R7, R61, R20, !P3 ;  /* 0x000000143d077207 */ /* 0x000fe40005800000 */
[----:B------:R-:W-:Y:S01]  /*52e0*/  SHF.R.U32.HI R36, RZ, R57, R36 ;  /* 0x00000039ff247219 */ /* 0x000fe20000011624 */
[-C--:B------:R-:W-:Y:S04]  /*52f0*/  IMAD.HI.U32 R20, R3, R22.reuse, RZ ;  /* 0x0000001603147227 */ /* 0x080fe800078e00ff */
[----:B------:R-:W-:Y:S01]  /*5300*/  IMAD.HI.U32 R34, R7, R22, RZ ;  /* 0x0000001607227227 */ /* 0x000fe200078e00ff */
[-C--:B------:R-:W-:Y:S02]  /*5310*/  @P2 SHF.R.U32.HI R3, RZ, R23.reuse, R20 ;  /* 0x00000017ff032219 */ /* 0x080fe40000011614 */
[----:B------:R-:W-:Y:S02]  /*5320*/  SHF.R.U32.HI R20, RZ, R60, R21 ;  /* 0x0000003cff147219 */ /* 0x000fe40000011615 */
[----:B------:R-:W-:Y:S01]  /*5330*/  @P2 SHF.R.U32.HI R7, RZ, R23, R34 ;  /* 0x00000017ff072219 */ /* 0x000fe20000011622 */
[C---:B------:R-:W-:Y:S01]  /*5340*/  IMAD R4, R2.reuse, R3, RZ ;  /* 0x0000000302047224 */ /* 0x040fe200078e02ff */
[----:B------:R-:W-:Y:S02]  /*5350*/  SEL R5, R27, R20, !P0 ;  /* 0x000000141b057207 */ /* 0x000fe40004000000 */
[----:B------:R-:W-:Y:S01]  /*5360*/  SEL R3, R29, R36, !P3 ;  /* 0x000000241d037207 */ /* 0x000fe20005800000 */
[----:B------:R-:W-:Y:S01]  /*5370*/  IMAD R6, R2, R7, RZ ;  /* 0x0000000702067224 */ /* 0x000fe200078e02ff */
[C---:B------:R-:W-:Y:S01]  /*5380*/  ISETP.GE.AND P0, PT, R5.reuse, R4, PT ;  /* 0x000000040500720c */ /* 0x040fe20003f06270 */
[----:B------:R-:W-:Y:S03]  /*5390*/  IMAD.HI.U32 R8, R5, R22, RZ ;  /* 0x0000001605087227 */ /* 0x000fe600078e00ff */
[----:B------:R-:W-:Y:S01]  /*53a0*/  ISETP.GE.OR P0, PT, R3, R6, P0 ;  /* 0x000000060300720c */ /* 0x000fe20000706670 */
[----:B------:R-:W-:Y:S01]  /*53b0*/  IMAD.MOV R6, RZ, RZ, -R3 ;  /* 0x000000ffff067224 */ /* 0x000fe200078e0a03 */
[-C--:B------:R-:W-:Y:S03]  /*53c0*/  SHF.R.U32.HI R8, RZ, R23.reuse, R8 ;  /* 0x00000017ff087219 */ /* 0x080fe60000011608 */
[----:B------:R-:W-:Y:S01]  /*53d0*/  IMAD R29, R28, R6, R29 ;  /* 0x000000061c1d7224 */ /* 0x000fe200078e021d */
[----:B------:R-:W-:Y:S05]  /*53e0*/  SEL R9, R5, R8, !P2 ;  /* 0x0000000805097207 */ /* 0x000fea0005000000 */
[----:B------:R-:W-:Y:S02]  /*53f0*/  IMAD.MOV R8, RZ, RZ, -R9 ;  /* 0x000000ffff087224 */ /* 0x000fe400078e0a09 */
[C---:B------:R-:W-:Y:S04]  /*5400*/  @!P0 IMAD.HI.U32 R4, R3.reuse, R22, RZ ;  /* 0x0000001603048227 */ /* 0x040fe800078e00ff */
[----:B------:R-:W-:Y:S01]  /*5410*/  IMAD R8, R2, R8, R5 ;  /* 0x0000000802087224 */ /* 0x000fe200078e0205 */
[----:B------:R-:W-:Y:S04]  /*5420*/  @!P0 SHF.R.U32.HI R4, RZ, R23, R4 ;  /* 0x00000017ff048219 */ /* 0x000fe80000011604 */
[----:B------:R-:W-:Y:S02]  /*5430*/  @!P0 SEL R0, R3, R4, !P2 ;  /* 0x0000000403008207 */ /* 0x000fe40005000000 */
[----:B------:R-:W-:Y:S02]  /*5440*/  IADD3 R4, PT, PT, -R5, RZ, RZ ;  /* 0x000000ff05047210 */ /* 0x000fe40007ffe1ff */
[----:B------:R-:W-:Y:S01]  /*5450*/  @!P0 IADD3 R9, PT, PT, R9, -R0, RZ ;  /* 0x8000000009098210 */ /* 0x000fe20007ffe0ff */
[----:B------:R-:W-:Y:S02]  /*5460*/  @!P0 IMAD R0, R7, R8, R0 ;  /* 0x0000000807008224 */ /* 0x000fe400078e0200 */
[----:B------:R-:W-:Y:S02]  /*5470*/  IMAD R27, R24, R4, R27 ;  /* 0x00000004181b7224 */ /* 0x000fe400078e021b */
[----:B------:R-:W-:Y:S02]  /*5480*/  @!P0 IMAD R5, R9, R2, R3 ;  /* 0x0000000209058224 */ /* 0x000fe400078e0203 */
[----:B------:R-:W-:Y:S04]  /*5490*/  @!P0 IMAD.MOV.U32 R3, RZ, RZ, R0 ;  /* 0x000000ffff038224 */ /* 0x000fe800078e0000 */
[----:B------:R-:W-:Y:S02]  /*54a0*/  IMAD R29, R3, R28, R29 ;  /* 0x0000001c031d7224 */ /* 0x000fe400078e021d */
[----:B------:R-:W-:Y:S07]  /*54b0*/  IMAD R27, R5, R24, R27 ;  /* 0x00000018051b7224 */ /* 0x000fee00078e021b */
.L_x_81:
[----:B-1----:R-:W-:Y:S01]  /*54c0*/  @!P1 ISETP.NE.AND P0, PT, R12, 0x1, PT ;  /* 0x000000010c00980c */ /* 0x002fe20003f05270 */
[----:B------:R-:W-:Y:S01]  /*54d0*/  @!P1 IMAD.HI.U32 R4, R27, R13, RZ ;  /* 0x0000000d1b049227 */ /* 0x000fe200078e00ff */
[----:B------:R-:W-:Y:S01]  /*54e0*/  R2UR UR42, R33 ;  /* 0x00000000212a72ca */ /* 0x000fe200000e0000 */
[----:B------:R-:W-:Y:S01]  /*54f0*/  USHF.L.U32 UR41, UR11, 0x7, URZ ;  /* 0x000000070b297899 */ /* 0x000fe200080006ff */
[----:B------:R-:W-:Y:S01]  /*5500*/  @!P1 ISETP.NE.AND P2, PT, R10, 0x1, PT ;  /* 0x000000010a00980c */ /* 0x000fe20003f45270 */
[----:B------:R-:W-:Y:S01]  /*5510*/  @!P1 IMAD.HI.U32 R0, R29, R14, RZ ;  /* 0x0000000e1d009227 */ /* 0x000fe200078e00ff */
[----:B------:R-:W-:Y:S01]  /*5520*/  @!P1 SHF.R.U32.HI R4, RZ, R11, R4 ;  /* 0x0000000bff049219 */ /* 0x000fe20000011604 */
[----:B------:R-:W-:Y:S01]  /*5530*/  BSSY.RECONVERGENT B6, `(.L_x_82) ;  /* 0x000002c000067945 */ /* 0x000fe20003800200 */
[----:B------:R-:W-:Y:S01]  /*5540*/  @P4 SHF.R.U32.HI R65, RZ, 0x10, R17 ;  /* 0x00000010ff414819 */ /* 0x000fe20000011611 */
[----:B------:R-:W-:Y:S01]  /*5550*/  VIADD R76, R76, 0x1 ;  /* 0x000000014c4c7836 */ /* 0x000fe20000000000 */
[----:B------:R-:W-:Y:S02]  /*5560*/  @!P1 SEL R3, R27, R4, !P0 ;  /* 0x000000041b039207 */ /* 0x000fe40004000000 */
[----:B------:R-:W-:Y:S02]  /*5570*/  @!P1 SHF.R.U32.HI R0, RZ, R15, R0 ;  /* 0x0000000fff009219 */ /* 0x000fe40000011600 */
[----:B------:R-:W-:Y:S01]  /*5580*/  LOP3.LUT P0, RZ, R64, 0x1f0, RZ, 0xc0, !PT ;  /* 0x000001f040ff7812 */ /* 0x000fe2000780c0ff */
[----:B------:R-:W-:Y:S01]  /*5590*/  USHF.L.U32 UR42, UR42, 0x6, URZ ;  /* 0x000000062a2a7899 */ /* 0x000fe200080006ff */
[----:B------:R-:W-:Y:S05]  /*55a0*/  @!P1 SEL R4, R29, R0, !P2 ;  /* 0x000000001d049207 */ /* 0x000fea0005000000 */
[----:B------:R-:W-:Y:S02]  /*55b0*/  @!P1 IMAD.IADD R0, R3, 0x1, -R4 ;  /* 0x0000000103009824 */ /* 0x000fe400078e0a04 */
[----:B------:R-:W-:Y:S02]  /*55c0*/  @!P1 IMAD.IADD R3, R4, 0x1, -R3 ;  /* 0x0000000104039824 */ /* 0x000fe400078e0a03 */
[----:B------:R-:W-:Y:S02]  /*55d0*/  @!P1 IMAD R29, R0, R10, R29 ;  /* 0x0000000a001d9224 */ /* 0x000fe400078e021d */
[----:B------:R-:W-:Y:S01]  /*55e0*/  @!P1 IMAD R27, R3, R12, R27 ;  /* 0x0000000c031b9224 */ /* 0x000fe200078e021b */
[----:B------:R-:W-:Y:S06]  /*55f0*/  @!P0 BRA `(.L_x_83) ;  /* 0x00000000007c8947 */ /* 0x000fec0003800000 */
[----:B------:R-:W1:Y:S01]  /*5600*/  LDCU.64 UR8, c[0x4][0x80] ;  /* 0x01001000ff0877ac */ /* 0x000e620008000a00 */
[----:B------:R-:W-:Y:S01]  /*5610*/  MOV R16, 0x0 ;  /* 0x0000000000107802 */ /* 0x000fe20000000f00 */
[----:B------:R-:W-:Y:S02]  /*5620*/  HFMA2 R12, -RZ, RZ, 0, 5.9604644775390625e-08 ;  /* 0x00000001ff0c7431 */ /* 0x000fe400000001ff */
[----:B------:R-:W-:Y:S01]  /*5630*/  IMAD.MOV.U32 R8, RZ, RZ, 0x70 ;  /* 0x00000070ff087424 */ /* 0x000fe200078e00ff */
[----:B------:R2:W3:Y:S01]  /*5640*/  LDC.64 R14, c[0x4][R16] ;  /* 0x01000000100e7b82 */ /* 0x0004e20000000a00 */
[----:B------:R-:W4:Y:S01]  /*5650*/  LDCU.64 UR6, c[0x4][0x88] ;  /* 0x01001100ff0677ac */ /* 0x000f220008000a00 */
[----:B------:R-:W-:Y:S01]  /*5660*/  IMAD.MOV.U32 R13, RZ, RZ, RZ ;  /* 0x000000ffff0d7224 */ /* 0x000fe200078e00ff */
[----:B------:R-:W2:Y:S01]  /*5670*/  LDCU.64 UR4, c[0x4][0x8] ;  /* 0x01000100ff0477ac */ /* 0x000ea20008000a00 */
[----:B-1----:R-:W-:Y:S01]  /*5680*/  MOV R5, UR9 ;  /* 0x0000000900057c02 */ /* 0x002fe20008000f00 */
[----:B------:R-:W-:Y:S01]  /*5690*/  IMAD.U32 R4, RZ, RZ, UR8 ;  /* 0x00000008ff047e24 */ /* 0x000fe2000f8e00ff */
[----:B----4-:R-:W-:Y:S01]  /*56a0*/  MOV R7, UR7 ;  /* 0x0000000700077c02 */ /* 0x010fe20008000f00 */
[----:B------:R-:W-:Y:S01]  /*56b0*/  IMAD.U32 R6, RZ, RZ, UR6 ;  /* 0x00000006ff067e24 */ /* 0x000fe2000f8e00ff */
[----:B--2---:R-:W-:Y:S01]  /*56c0*/  MOV R11, UR5 ;  /* 0x00000005000b7c02 */ /* 0x004fe20008000f00 */
[----:B------:R-:W-:Y:S02]  /*56d0*/  IMAD.U32 R10, RZ, RZ, UR4 ;  /* 0x00000004ff0a7e24 */ /* 0x000fe4000f8e00ff */
[----:B------:R-:W-:Y:S07]  /*56e0*/  LEPC R20, `(.L_x_84) ;  /* 0x000000001014794e */ /* 0x000fee0000000000 */
[----:B---3-5:R-:W-:Y:S05]  /*56f0*/  CALL.ABS.NOINC R14 ;  /* 0x000000000e007343 */ /* 0x028fea0003c00000 */
.L_x_84:
[----:B------:R-:W1:Y:S01]  /*5700*/  LDCU.64 UR8, c[0x4][0x80] ;  /* 0x01001000ff0877ac */ /* 0x000e620008000a00 */
[----:B------:R-:W2:Y:S01]  /*5710*/  LDC.64 R16, c[0x4][R16] ;  /* 0x0100000010107b82 */ /* 0x000ea20000000a00 */
[----:B------:R-:W-:Y:S02]  /*5720*/  HFMA2 R12, -RZ, RZ, 0, 5.9604644775390625e-08 ;  /* 0x00000001ff0c7431 */ /* 0x000fe400000001ff */
[----:B------:R-:W-:Y:S02]  /*5730*/  IMAD.MOV.U32 R8, RZ, RZ, 0x70 ;  /* 0x00000070ff087424 */ /* 0x000fe400078e00ff */
[----:B------:R-:W-:Y:S01]  /*5740*/  IMAD.MOV.U32 R13, RZ, RZ, RZ ;  /* 0x000000ffff0d7224 */ /* 0x000fe200078e00ff */
[----:B------:R-:W3:Y:S01]  /*5750*/  LDCU.64 UR6, c[0x4][0x88] ;  /* 0x01001100ff0677ac */ /* 0x000ee20008000a00 */
[----:B------:R-:W4:Y:S01]  /*5760*/  LDCU.64 UR4, c[0x4][0x8] ;  /* 0x01000100ff0477ac */ /* 0x000f220008000a00 */
[----:B-1----:R-:W-:Y:S02]  /*5770*/  MOV R4, UR8 ;  /* 0x0000000800047c02 */ /* 0x002fe40008000f00 */
[----:B------:R-:W-:Y:S02]  /*5780*/  MOV R5, UR9 ;  /* 0x0000000900057c02 */ /* 0x000fe40008000f00 */
[----:B---3--:R-:W-:Y:S01]  /*5790*/  MOV R7, UR7 ;  /* 0x0000000700077c02 */ /* 0x008fe20008000f00 */
[----:B------:R-:W-:Y:S01]  /*57a0*/  IMAD.U32 R6, RZ, RZ, UR6 ;  /* 0x00000006ff067e24 */ /* 0x000fe2000f8e00ff */
[----:B----4-:R-:W-:Y:S01]  /*57b0*/  MOV R11, UR5 ;  /* 0x00000005000b7c02 */ /* 0x010fe20008000f00 */
[----:B------:R-:W-:Y:S02]  /*57c0*/  IMAD.U32 R10, RZ, RZ, UR4 ;  /* 0x00000004ff0a7e24 */ /* 0x000fe4000f8e00ff */
[----:B------:R-:W-:Y:S07]  /*57d0*/  LEPC R20, `(.L_x_83) ;  /* 0x000000001014794e */ /* 0x000fee0000000000 */
[----:B--2---:R-:W-:Y:S05]  /*57e0*/  CALL.ABS.NOINC R16 ;  /* 0x0000000010007343 */ /* 0x004fea0003c00000 */
.L_x_83:
[----:B------:R-:W-:Y:S05]  /*57f0*/  BSYNC.RECONVERGENT B6 ;  /* 0x0000000000067941 */ /* 0x000fea0003800200 */
.L_x_82:
[----:B------:R-:W-:Y:S01]  /*5800*/  ISETP.NE.U32.AND P4, PT, R54, RZ, PT ;  /* 0x000000ff3600720c */ /* 0x000fe20003f85070 */
[----:B------:R-:W-:Y:S01]  /*5810*/  UISETP.NE.AND UP2, UPT, UR50, URZ, UPT ;  /* 0x000000ff3200728c */ /* 0x000fe2000bf45270 */
[----:B------:R-:W-:Y:S01]  /*5820*/  ISETP.NE.U32.AND P2, PT, RZ, UR44, PT ;  /* 0x0000002cff007c0c */ /* 0x000fe2000bf45070 */
[----:B------:R-:W-:Y:S01]  /*5830*/  UISETP.NE.U32.AND UP1, UPT, UR46, URZ, UPT ;  /* 0x000000ff2e00728c */ /* 0x000fe2000bf25070 */
[----:B------:R-:W-:Y:S01]  /*5840*/  ISETP.NE.AND.EX P4, PT, R55, RZ, PT, P4 ;  /* 0x000000ff3700720c */ /* 0x000fe20003f85340 */
[----:B------:R-:W-:Y:S01]  /*5850*/  UPLOP3.LUT UP0, UPT, UPT, UPT, UPT, 0x40, 0x4 ;  /* 0x000000000004789c */ /* 0x000fe20003f0e870 */
[----:B------:R-:W-:Y:S01]  /*5860*/  ISETP.NE.AND.EX P2, PT, RZ, UR45, PT, P2 ;  /* 0x0000002dff007c0c */ /* 0x000fe2000bf45320 */
[----:B------:R-:W-:Y:S01]  /*5870*/  UISETP.NE.AND.EX UP1, UPT, UR47, URZ, UPT, UP1 ;  /* 0x000000ff2f00728c */ /* 0x000fe2000bf25310 */
[----:B------:R-:W-:Y:S04]  /*5880*/  PLOP3.LUT P1, PT, PT, PT, UP2, 0x80, 0x8 ;  /* 0x000000000008781c */ /* 0x000fe80003f2f028 */
[----:B------:R-:W-:Y:S06]  /*5890*/  @UP2 UPLOP3.LUT UP0, UPT, UPT, UPT, UP1, 0x80, 0x8 ;  /* 0x000000000008289c */ /* 0x000fec0003f0f010 */
[----:B------:R-:W-:Y:S01]  /*58a0*/  PLOP3.LUT P0, PT, PT, PT, UP0, 0x80, 0x8 ;  /* 0x000000000008781c */ /* 0x000fe20003f0f008 */
[----:B------:R-:W-:Y:S01]  /*58b0*/  @!UPT UIADD3 URZ, UPT, UPT, URZ, URZ, URZ ;  /* 0x000000fffffff290 */ /* 0x000fe2000fffe0ff */
[----:B------:R-:W-:Y:S11]  /*58c0*/  BRA.U !UP1, `(.L_x_85) ;  /* 0x0000000109387547 */ /* 0x000ff6000b800000 */
[----:B------:R-:W-:Y:S01]  /*58d0*/  UISETP.NE.U32.AND UP0, UPT, UR44, URZ, UPT ;  /* 0x000000ff2c00728c */ /* 0x000fe2000bf05070 */
[----:B------:R-:W-:Y:S02]  /*58e0*/  HFMA2 R0, -RZ, RZ, 0, 5.9604644775390625e-08 ;  /* 0x00000001ff007431 */ /* 0x000fe400000001ff */
[----:B------:R-:W-:Y:S01]  /*58f0*/  IMAD.MOV.U32 R59, RZ, RZ, 0x1 ;  /* 0x00000001ff3b7424 */ /* 0x000fe200078e00ff */
[----:B------:R-:W-:Y:S06]  /*5900*/  UISETP.NE.AND.EX UP0, UPT, UR45, URZ, UPT, UP0 ;  /* 0x000000ff2d00728c */ /* 0x000fec000bf05300 */
[----:B------:R-:W-:Y:S05]  /*5910*/  PLOP3.LUT P3, PT, PT, PT, UP0, 0x80, 0x8 ;  /* 0x000000000008781c */ /* 0x000fea0003f6f008 */
[----:B------:R-:W1:Y:S01]  /*5920*/  @UP0 LDCU.64 UR6, c[0x0][0xa88] ;  /* 0x00015100ff0607ac */ /* 0x000e620008000a00 */
[----:B------:R-:W-:Y:S07]  /*5930*/  @UP0 UIMAD UR4, UR36, UR46, URZ ;  /* 0x0000002e240402a4 */ /* 0x000fee000f8e02ff */
[----:B------:R-:W-:Y:S01]  /*5940*/  @!P3 PRMT R59, R0, 0x7610, R59 ;  /* 0x00007610003bb816 */ /* 0x000fe2000000003b */
[----:B-1----:R-:W-:Y:S03]  /*5950*/  @UP0 UIMAD.WIDE UR6, UR4, 0x4, UR6 ;  /* 0x00000004040608a5 */ /* 0x002fe6000f8e0206 */
[----:B------:R-:W1:Y:S03]  /*5960*/  @!UP0 LDCU UR4, c[0x0][0xa80] ;  /* 0x00015000ff0487ac */ /* 0x000e660008000800 */
[----:B------:R-:W-:Y:S01]  /*5970*/  IMAD.U32 R4, RZ, RZ, UR6 ;  /* 0x00000006ff047e24 */ /* 0x000fe2000f8e00ff */
[----:B------:R-:W-:Y:S05]  /*5980*/  MOV R5, UR7 ;  /* 0x0000000700057c02 */ /* 0x000fea0008000f00 */
[----:B-----5:R2:W5:Y:S02]  /*5990*/  @P3 LDG.E R35, desc[UR38][R4.64] ;  /* 0x0000002604233981 */ /* 0x020564000c1e1900 */
[----:B-12---:R-:W-:Y:S02]  /*59a0*/  @!P3 IMAD.U32 R35, RZ, RZ, UR4 ;  /* 0x00000004ff23be24 */ /* 0x006fe4000f8e00ff */
.L_x_85:
[----:B------:R-:W-:Y:S05]  /*59b0*/  @!P4 BRA `(.L_x_86) ;  /* 0x000000000020c947 */ /* 0x000fea0003800000 */
[----:B------:R-:W-:Y:S04]  /*59c0*/  ISETP.NE.U32.AND P3, PT, R52, RZ, PT ;  /* 0x000000ff3400720c */ /* 0x000fe80003f65070 */
[----:B------:R-:W-:Y:S11]  /*59d0*/  ISETP.NE.AND.EX P3, PT, R53, RZ, PT, P3 ;  /* 0x000000ff3500720c */ /* 0x000ff60003f65330 */
[----:B------:R-:W-:Y:S02]  /*59e0*/  @!UPT UIADD3 URZ, UPT, UPT, URZ, URZ, URZ ;  /* 0x000000fffffff290 */ /* 0x000fe4000fffe0ff */
[----:B------:R-:W1:Y:S01]  /*59f0*/  @P3 LDC.64 R4, c[0x0][0xaa8] ;  /* 0x0002aa00ff043b82 */ /* 0x000e620000000a00 */
[----:B------:R-:W-:Y:S04]  /*5a00*/  @P3 IMAD R0, R54, UR36, RZ ;  /* 0x0000002436003c24 */ /* 0x000fe8000f8e02ff */
[----:B-1----:R-:W-:Y:S05]  /*5a10*/  @P3 IMAD.WIDE R4, R0, 0x4, R4 ;  /* 0x0000000400043825 */ /* 0x002fea00078e0204 */
[----:B-----5:R1:W5:Y:S02]  /*5a20*/  @P3 LDG.E R32, desc[UR38][R4.64] ;  /* 0x0000002604203981 */ /* 0x020364000c1e1900 */
[----:B-1----:R-:W2:Y:S02]  /*5a30*/  @!P3 LDC R32, c[0x0][0xaa0] ;  /* 0x0002a800ff20bb82 */ /* 0x002ea40000000800 */
.L_x_86:
[----:B-----5:R-:W-:Y:S01]  /*5a40*/  FSETP.NEU.AND P3, PT, R35, RZ, PT ;  /* 0x000000ff2300720b */ /* 0x020fe20003f6d000 */
[----:B------:R-:W-:Y:S01]  /*5a50*/  BSSY B1, `(.L_x_87) ;  /* 0x0000047000017945 */ /* 0x000fe20003800000 */
[----:B------:R-:W-:Y:S01]  /*5a60*/  SEL R4, RZ, 0xffffffff, P2 ;  /* 0xffffffffff047807 */ /* 0x000fe20001000000 */
[----:B------:R-:W-:Y:S01]  /*5a70*/  IMAD.MOV.U32 R81, RZ, RZ, 0x1 ;  /* 0x00000001ff517424 */ /* 0x000fe200078e00ff */
[----:B------:R-:W-:Y:S01]  /*5a80*/  @P1 LOP3.LUT P2, RZ, R59, 0xff, RZ, 0xc0, !PT ;  /* 0x000000ff3bff1812 */ /* 0x000fe2000784c0ff */
[----:B------:R-:W-:Y:S01]  /*5a90*/  IMAD R33, R30, 0x40, R31 ;  /* 0x000000401e217824 */ /* 0x000fe200078e021f */
[----:B------:R-:W-:Y:S01]  /*5aa0*/  @P1 SEL R3, RZ, 0xffffffff, P3 ;  /* 0xffffffffff031807 */ /* 0x000fe20001800000 */
[----:B------:R-:W-:Y:S01]  /*5ab0*/  IMAD.IADD R78, R71, 0x1, R70 ;  /* 0x00000001474e7824 */ /* 0x000fe200078e0246 */
[----:B------:R-:W-:Y:S01]  /*5ac0*/  LOP3.LUT R68, R68, 0x1, RZ, 0x3c, !PT ;  /* 0x0000000144447812 */ /* 0x000fe200078e3cff */
[----:B------:R-:W-:Y:S01]  /*5ad0*/  IMAD.IADD R74, R70, 0x1, R69 ;  /* 0x00000001464a7824 */ /* 0x000fe200078e0245 */
[----:B------:R-:W-:Y:S01]  /*5ae0*/  @P0 SEL R3, R4, R3, !P2 ;  /* 0x0000000304030207 */ /* 0x000fe20005000000 */
[----:B------:R-:W-:Y:S01]  /*5af0*/  IMAD.MOV.U32 R80, RZ, RZ, RZ ;  /* 0x000000ffff507224 */ /* 0x000fe200078e00ff */
[----:B------:R-:W-:Y:S01]  /*5b00*/  LEA R79, R30, UR48, 0x3 ;  /* 0x000000301e4f7c11 */ /* 0x000fe2000f8e18ff */
[----:B------:R-:W-:Y:S01]  /*5b10*/  IMAD.MOV.U32 R50, RZ, RZ, RZ ;  /* 0x000000ffff327224 */ /* 0x000fe200078e00ff */
[----:B------:R-:W-:Y:S02]  /*5b20*/  @P1 LOP3.LUT R3, R3, 0x1, RZ, 0xc0, !PT ;  /* 0x0000000103031812 */ /* 0x000fe400078ec0ff */
[----:B------:R-:W-:Y:S02]  /*5b30*/  CS2R R48, SRZ ;  /* 0x0000000000307805 */ /* 0x000fe4000001ff00 */
[----:B------:R-:W-:Y:S02]  /*5b40*/  SHF.L.U32 R0, R67, 0x1f, RZ ;  /* 0x0000001f43007819 */ /* 0x000fe400000006ff */
[----:B------:R-:W-:Y:S02]  /*5b50*/  CS2R R46, SRZ ;  /* 0x00000000002e7805 */ /* 0x000fe4000001ff00 */
[----:B------:R-:W-:Y:S02]  /*5b60*/  ISETP.NE.U32.OR P5, PT, R3, 0x1, !P1 ;  /* 0x000000010300780c */ /* 0x000fe40004fa5470 */
[----:B------:R-:W-:Y:S02]  /*5b70*/  CS2R R44, SRZ ;  /* 0x00000000002c7805 */ /* 0x000fe4000001ff00 */
[----:B------:R-:W-:Y:S02]  /*5b80*/  PLOP3.LUT P2, PT, PT, PT, UP1, 0x80, 0x8 ;  /* 0x000000000008781c */ /* 0x000fe40003f4f018 */
[----:B------:R-:W-:Y:S02]  /*5b90*/  CS2R R42, SRZ ;  /* 0x00000000002a7805 */ /* 0x000fe4000001ff00 */
[----:B------:R-:W-:Y:S02]  /*5ba0*/  LOP3.LUT P4, R75, R59, 0xff, RZ, 0xc0, !PT ;  /* 0x000000ff3b4b7812 */ /* 0x000fe4000788c0ff */
[----:B------:R-:W-:Y:S02]  /*5bb0*/  CS2R R40, SRZ ;  /* 0x0000000000287805 */ /* 0x000fe4000001ff00 */
[----:B------:R-:W-:Y:S02]  /*5bc0*/  SEL R3, RZ, 0xffffffff, P3 ;  /* 0xffffffffff037807 */ /* 0x000fe40001800000 */
[----:B------:R-:W-:Y:S02]  /*5bd0*/  CS2R R38, SRZ ;  /* 0x0000000000267805 */ /* 0x000fe4000001ff00 */
[----:B------:R-:W-:Y:S02]  /*5be0*/  P2R R77, PR, RZ, 0x20 ;  /* 0x00000020ff4d7803 */ /* 0x000fe40000000000 */
[----:B------:R-:W-:Y:S01]  /*5bf0*/  CS2R R36, SRZ ;  /* 0x0000000000247805 */ /* 0x000fe2000001ff00 */
[----:B------:R-:W-:Y:S01]  /*5c00*/  IMAD.MOV.U32 R34, RZ, RZ, RZ ;  /* 0x000000ffff227224 */ /* 0x000fe200078e00ff */
[----:B------:R-:W-:Y:S02]  /*5c10*/  @P5 SHF.L.U32 R5, R68, 0x1f, RZ ;  /* 0x0000001f44055819 */ /* 0x000fe400000006ff */
[----:B------:R-:W-:Y:S02]  /*5c20*/  @P2 SEL R3, R4, R3, !P4 ;  /* 0x0000000304032207 */ /* 0x000fe40006000000 */
[----:B------:R-:W1:Y:S02]  /*5c30*/  @P5 SYNCS.PHASECHK.TRANS64.TRYWAIT P1, [UR48+0xa0], R5 ;  /* 0x0000a005ff0055a7 */ /* 0x000e640008021130 */
[----:B------:R-:W-:Y:S04]  /*5c40*/  LOP3.LUT R3, R3, 0x1, RZ, 0xc0, !PT ;  /* 0x0000000103037812 */ /* 0x000fe800078ec0ff */
[----:B------:R-:W-:Y:S04]  /*5c50*/  ISETP.NE.U32.AND P2, PT, R3, 0x1, PT ;  /* 0x000000010300780c */ /* 0x000fe80003f45070 */
[----:B------:R-:W-:Y:S01]  /*5c60*/  P2R R82, PR, RZ, 0x4 ;  /* 0x00000004ff527803 */ /* 0x000fe20000000000 */
[----:B------:R3:W4:Y:S01]  /*5c70*/  SYNCS.PHASECHK.TRANS64.TRYWAIT P0, [R79+URZ+0x110], R0 ;  /* 0x000110004f0075a7 */ /* 0x00072200080011ff */
[----:B-1----:R-:W-:Y:S01]  /*5c80*/  @P5 SEL R81, RZ, 0x1, !P1 ;  /* 0x00000001ff515807 */ /* 0x002fe20004800000 */
[----:B---3--:R-:W-:Y:S06]  /*5c90*/  @!P5 BRA `(.L_x_88) ;  /* 0x000000000088d947 */ /* 0x008fec0003800000 */
[----:B------:R-:W-:Y:S01]  /*5ca0*/  IMAD.MOV.U32 R34, RZ, RZ, RZ ;  /* 0x000000ffff227224 */ /* 0x000fe200078e00ff */
[----:B------:R-:W-:Y:S01]  /*5cb0*/  ISETP.NE.AND P1, PT, R81, RZ, PT ;  /* 0x000000ff5100720c */ /* 0x000fe20003f25270 */
[----:B------:R-:W-:Y:S01]  /*5cc0*/  BSSY B0, `(.L_x_89) ;  /* 0x000000c000007945 */ /* 0x000fe20003800000 */
[----:B------:R-:W-:Y:S02]  /*5cd0*/  CS2R R36, SRZ ;  /* 0x0000000000247805 */ /* 0x000fe4000001ff00 */
[----:B------:R-:W-:Y:S02]  /*5ce0*/  CS2R R38, SRZ ;  /* 0x0000000000267805 */ /* 0x000fe4000001ff00 */
[----:B------:R-:W-:Y:S02]  /*5cf0*/  CS2R R40, SRZ ;  /* 0x0000000000287805 */ /* 0x000fe4000001ff00 */
[----:B------:R-:W-:Y:S02]  /*5d00*/  CS2R R42, SRZ ;  /* 0x00000000002a7805 */ /* 0x000fe4000001ff00 */
[----:B------:R-:W-:Y:S02]  /*5d10*/  CS2R R44, SRZ ;  /* 0x00000000002c7805 */ /* 0x000fe4000001ff00 */
[----:B------:R-:W-:Y:S02]  /*5d20*/  CS2R R46, SRZ ;  /* 0x00000000002e7805 */ /* 0x000fe4000001ff00 */
[----:B------:R-:W-:Y:S01]  /*5d30*/  CS2R R48, SRZ ;  /* 0x0000000000307805 */ /* 0x000fe2000001ff00 */
[----:B------:R-:W-:Y:S06]  /*5d40*/  @P1 BRA `(.L_x_90) ;  /* 0x00000000000c1947 */ /* 0x000fec0003800000 */
[----:B------:R-:W-:Y:S04]  /*5d50*/  SHF.L.U32 R4, R68, 0x1f, RZ ;  /* 0x0000001f44047819 */ /* 0x000fe800000006ff */
[----:B------:R-:W1:Y:S02]  /*5d60*/  SYNCS.PHASECHK.TRANS64.TRYWAIT P1, [UR48+0xa0], R4 ;  /* 0x0000a004ff0075a7 */ /* 0x000e640008021130 */
[----:B-1----:R-:W-:Y:S05]  /*5d70*/  @!P1 BRA `(.L_x_91) ;  /* 0x0000003400249947 */ /* 0x002fea0003800000 */
.L_x_90:
[----:B------:R-:W-:Y:S05]  /*5d80*/  BSYNC B0 ;  /* 0x0000000000007941 */ /* 0x000fea0003800000 */
.L_x_89:
[----:B------:R-:W-:Y:S01]  /*5d90*/  ISETP.NE.AND P1, PT, R82, RZ, PT ;  /* 0x000000ff5200720c */ /* 0x000fe20003f25270 */
[----:B------:R-:W-:Y:S11]  /*5da0*/  HFMA2 R80, -RZ, RZ, 0, 5.9604644775390625e-08 ;  /* 0x00000001ff507431 */ /* 0x000ff600000001ff */
[----:B------:R-:W-:Y:S01]  /*5db0*/  @!UPT UIADD3 URZ, UPT, UPT, URZ, URZ, URZ ;  /* 0x000000fffffff290 */ /* 0x000fe2000fffe0ff */
[----:B------:R3:W1:Y:S04]  /*5dc0*/  @P1 LDS R50, [R74+0x600] ;  /* 0x000600004a321984 */ /* 0x0006680000000800 */
[----:B------:R3:W1:Y:S04]  /*5dd0*/  @P1 LDS R34, [R71] ;  /* 0x0000000047221984 */ /* 0x0006680000000800 */
[----:B------:R3:W1:Y:S04]  /*5de0*/  @P1 LDS R36, [R78] ;  /* 0x000000004e241984 */ /* 0x0006680000000800 */
[----:B------:R3:W1:Y:S04]  /*5df0*/  @P1 LDS R37, [R69] ;  /* 0x0000000045251984 */ /* 0x0006680000000800 */
[----:B------:R3:W1:Y:S04]  /*5e00*/  @P1 LDS R38, [R74] ;  /* 0x000000004a261984 */ /* 0x0006680000000800 */
[----:B------:R3:W1:Y:S04]  /*5e10*/  @P1 LDS R39, [R71+0x200] ;  /* 0x0002000047271984 */ /* 0x0006680000000800 */
        /* <DEDUP_REMOVED lines=9> */
[----:B------:R3:W1:Y:S02]  /*5eb0*/  @P1 LDS R49, [R69+0x600] ;  /* 0x0006000045311984 */ /* 0x0006640000000800 */
.L_x_88:
[----:B------:R-:W-:Y:S05]  /*5ec0*/  BSYNC B1 ;  /* 0x0000000000017941 */ /* 0x000fea0003800000 */
.L_x_87:
[----:B-1----:R-:W-:Y:S04]  /*5ed0*/  SHF.R.U32.HI R4, RZ, 0x15, R33 ;  /* 0x00000015ff047819 */ /* 0x002fe80000011621 */
[----:B------:R-:W-:Y:S01]  /*5ee0*/  LOP3.LUT P1, RZ, R4, 0x3, R63, 0x48, !PT ;  /* 0x0000000304ff7812 */ /* 0x000fe2000782483f */
[----:B------:R-:W-:Y:S01]  /*5ef0*/  @!UPT UIADD3 URZ, UPT, UPT, URZ, URZ, URZ ;  /* 0x000000fffffff290 */ /* 0x000fe2000fffe0ff */
[----:B----4-:R-:W-:Y:S11]  /*5f00*/  @P0 BRA `(.L_x_92) ;  /* 0x0000000000080947 */ /* 0x010ff60003800000 */
[----:B------:R-:W1:Y:S02]  /*5f10*/  SYNCS.PHASECHK.TRANS64.TRYWAIT P0, [R79+URZ+0x110], R0 ;  /* 0x000110004f0075a7 */ /* 0x000e6400080011ff */
[----:B-1----:R-:W-:Y:S05]  /*5f20*/  @!P0 BRA `(.L_x_93) ;  /* 0x0000003000d08947 */ /* 0x002fea0003800000 */
.L_x_92:
[----:B------:R-:W-:Y:S05]  /*5f30*/  @!P1 BRA `(.L_x_94) ;  /* 0x0000000000409947 */ /* 0x000fea0003800000 */
[----:B------:R-:W4:Y:S01]  /*5f40*/  LDCU.64 UR8, c[0x4][0x70] ;  /* 0x01000e00ff0877ac */ /* 0x000f220008000a00 */
[----:B------:R-:W-:Y:S01]  /*5f50*/  MOV R15, 0x0 ;  /* 0x00000000000f7802 */ /* 0x000fe20000000f00 */
[----:B------:R-:W-:Y:S02]  /*5f60*/  HFMA2 R12, -RZ, RZ, 0, 5.9604644775390625e-08 ;  /* 0x00000001ff0c7431 */ /* 0x000fe400000001ff */
[----:B------:R-:W-:Y:S02]  /*5f70*/  IMAD.MOV.U32 R8, RZ, RZ, 0x192 ;  /* 0x00000192ff087424 */ /* 0x000fe400078e00ff */
[----:B------:R-:W-:Y:S01]  /*5f80*/  IMAD.MOV.U32 R13, RZ, RZ, RZ ;  /* 0x000000ffff0d7224 */ /* 0x000fe200078e00ff */
[----:B------:R-:W5:Y:S01]  /*5f90*/  LDCU.64 UR6, c[0x4][0x78] ;  /* 0x01000f00ff0677ac */ /* 0x000f620008000a00 */
[----:B------:R-:W1:Y:S01]  /*5fa0*/  LDC.64 R14, c[0x4][R15] ;  /* 0x010000000f0e7b82 */ /* 0x000e620000000a00 */
[----:B------:R-:W2:Y:S01]  /*5fb0*/  LDCU.64 UR4, c[0x4][0x10] ;  /* 0x01000200ff0477ac */ /* 0x000ea20008000a00 */
[----:B----4-:R-:W-:Y:S01]  /*5fc0*/  MOV R5, UR9 ;  /* 0x0000000900057c02 */ /* 0x010fe20008000f00 */
[----:B------:R-:W-:Y:S01]  /*5fd0*/  IMAD.U32 R4, RZ, RZ, UR8 ;  /* 0x00000008ff047e24 */ /* 0x000fe2000f8e00ff */
[----:B-----5:R-:W-:Y:S01]  /*5fe0*/  MOV R7, UR7 ;  /* 0x0000000700077c02 */ /* 0x020fe20008000f00 */
[----:B------:R-:W-:Y:S01]  /*5ff0*/  IMAD.U32 R6, RZ, RZ, UR6 ;  /* 0x00000006ff067e24 */ /* 0x000fe2000f8e00ff */
[----:B--2---:R-:W-:Y:S01]  /*6000*/  MOV R11, UR5 ;  /* 0x00000005000b7c02 */ /* 0x004fe20008000f00 */
[----:B------:R-:W-:Y:S02]  /*6010*/  IMAD.U32 R10, RZ, RZ, UR4 ;  /* 0x00000004ff0a7e24 */ /* 0x000fe4000f8e00ff */
[----:B------:R-:W-:Y:S07]  /*6020*/  LEPC R20, `(.L_x_94) ;  /* 0x000000001014794e */ /* 0x000fee0000000000 */
[----:B-1-3--:R-:W-:Y:S05]  /*6030*/  CALL.ABS.NOINC R14 ;  /* 0x000000000e007343 */ /* 0x00afea0003c00000 */
.L_x_94:
[----:B------:R-:W-:Y:S05]  /*6040*/  WARPSYNC.ALL ;  /* 0x0000000000007948 */ /* 0x000fea0003800000 */
[----:B------:R-:W-:Y:S01]  /*6050*/  R2UR UR4, R33 ;  /* 0x00000000210472ca */ /* 0x000fe200000e0000 */
[----:B------:R-:W-:Y:S01]  /*6060*/  BSSY.RECONVERGENT B0, `(.L_x_95) ;  /* 0x0000053000007945 */ /* 0x000fe20003800200 */
[----:B------:R-:W-:Y:S11]  /*6070*/  ISETP.NE.AND P0, PT, R72, RZ, PT ;  /* 0x000000ff4800720c */ /* 0x000ff60003f05270 */
[----:B------:R-:W2:Y:S02]  /*6080*/  LDTM.x16 R4, tmem[UR4] ;  /* 0x00000004000479ee */ /* 0x000ea40008240000 */
[C---:B--2---:R-:W-:Y:S01]  /*6090*/  FMUL R4, R32.reuse, R4 ;  /* 0x0000000420047220 */ /* 0x044fe20000400000 */
[C---:B------:R-:W-:Y:S01]  /*60a0*/  FMUL R5, R32.reuse, R5 ;  /* 0x0000000520057220 */ /* 0x040fe20000400000 */
[C---:B------:R-:W-:Y:S01]  /*60b0*/  FMUL R6, R32.reuse, R6 ;  /* 0x0000000620067220 */ /* 0x040fe20000400000 */
[C---:B------:R-:W-:Y:S01]  /*60c0*/  FMUL R7, R32.reuse, R7 ;  /* 0x0000000720077220 */ /* 0x040fe20000400000 */
[C---:B------:R-:W-:Y:S01]  /*60d0*/  FFMA R4, R35.reuse, R34, R4 ;  /* 0x0000002223047223 */ /* 0x040fe20000000004 */
[C---:B------:R-:W-:Y:S01]  /*60e0*/  FFMA R5, R35.reuse, R36, R5 ;  /* 0x0000002423057223 */ /* 0x040fe20000000005 */
[C---:B------:R-:W-:Y:S01]  /*60f0*/  FFMA R6, R35.reuse, R37, R6 ;  /* 0x0000002523067223 */ /* 0x040fe20000000006 */
[C---:B------:R-:W-:Y:S01]  /*6100*/  FFMA R7, R35.reuse, R38, R7 ;  /* 0x0000002623077223 */ /* 0x040fe20000000007 */
[C---:B------:R-:W-:Y:S01]  /*6110*/  FMUL R8, R32.reuse, R8 ;  /* 0x0000000820087220 */ /* 0x040fe20000400000 */
[----:B------:R2:W-:Y:S01]  /*6120*/  STS [R71], R4 ;  /* 0x0000000447007388 */ /* 0x0005e20000000800 */
[C---:B------:R-:W-:Y:S01]  /*6130*/  FMUL R9, R32.reuse, R9 ;  /* 0x0000000920097220 */ /* 0x040fe20000400000 */
[C---:B------:R-:W-:Y:S01]  /*6140*/  FMUL R10, R32.reuse, R10 ;  /* 0x0000000a200a7220 */ /* 0x040fe20000400000 */
[C---:B------:R-:W-:Y:S01]  /*6150*/  FFMA R8, R35.reuse, R39, R8 ;  /* 0x0000002723087223 */ /* 0x040fe20000000008 */
[----:B------:R2:W-:Y:S01]  /*6160*/  STS [R78], R5 ;  /* 0x000000054e007388 */ /* 0x0005e20000000800 */
        /* <DEDUP_REMOVED lines=11> */
[----:B------:R2:W-:Y:S01]  /*6220*/  STS [R71+0x200], R8 ;  /* 0x0002000847007388 */ /* 0x0005e20000000800 */
[C---:B------:R-:W-:Y:S01]  /*6230*/  FMUL R15, R32.reuse, R15 ;  /* 0x0000000f200f7220 */ /* 0x040fe20000400000 */
[C---:B------:R-:W-:Y:S01]  /*6240*/  FMUL R16, R32.reuse, R16 ;  /* 0x0000001020107220 */ /* 0x040fe20000400000 */
[C---:B------:R-:W-:Y:S01]  /*6250*/  FFMA R14, R35.reuse, R45, R14 ;  /* 0x0000002d230e7223 */ /* 0x040fe2000000000e */
[----:B------:R2:W-:Y:S01]  /*6260*/  STS [R78+0x200], R9 ;  /* 0x000200094e007388 */ /* 0x0005e20000000800 */
[C---:B------:R-:W-:Y:S01]  /*6270*/  FFMA R15, R35.reuse, R46, R15 ;  /* 0x0000002e230f7223 */ /* 0x040fe2000000000f */
[C---:B------:R-:W-:Y:S01]  /*6280*/  FFMA R16, R35.reuse, R47, R16 ;  /* 0x0000002f23107223 */ /* 0x040fe20000000010 */
[C---:B------:R-:W-:Y:S01]  /*6290*/  FMUL R17, R32.reuse, R17 ;  /* 0x0000001120117220 */ /* 0x040fe20000400000 */
[----:B------:R2:W-:Y:S01]  /*62a0*/  STS [R69+0x200], R10 ;  /* 0x0002000a45007388 */ /* 0x0005e20000000800 */
[C---:B------:R-:W-:Y:S01]  /*62b0*/  FMUL R18, R32.reuse, R18 ;  /* 0x0000001220127220 */ /* 0x040fe20000400000 */
[----:B------:R-:W-:Y:S01]  /*62c0*/  FMUL R19, R32, R19 ;  /* 0x0000001320137220 */ /* 0x000fe20000400000 */
[C---:B------:R-:W-:Y:S01]  /*62d0*/  FFMA R17, R35.reuse, R48, R17 ;  /* 0x0000003023117223 */ /* 0x040fe20000000011 */
[----:B------:R2:W-:Y:S01]  /*62e0*/  STS [R74+0x200], R11 ;  /* 0x0002000b4a007388 */ /* 0x0005e20000000800 */
[C---:B------:R-:W-:Y:S01]  /*62f0*/  FFMA R18, R35.reuse, R49, R18 ;  /* 0x0000003123127223 */ /* 0x040fe20000000012 */
[----:B------:R-:W-:Y:S02]  /*6300*/  FFMA R19, R35, R50, R19 ;  /* 0x0000003223137223 */ /* 0x000fe40000000013 */
[----:B------:R2:W-:Y:S04]  /*6310*/  STS [R71+0x400], R12 ;  /* 0x0004000c47007388 */ /* 0x0005e80000000800 */
[----:B------:R2:W-:Y:S04]  /*6320*/  STS [R78+0x400], R13 ;  /* 0x0004000d4e007388 */ /* 0x0005e80000000800 */
[----:B------:R2:W-:Y:S04]  /*6330*/  STS [R69+0x400], R14 ;  /* 0x0004000e45007388 */ /* 0x0005e80000000800 */
[----:B------:R2:W-:Y:S04]  /*6340*/  STS [R74+0x400], R15 ;  /* 0x0004000f4a007388 */ /* 0x0005e80000000800 */
[----:B------:R2:W-:Y:S04]  /*6350*/  STS [R71+0x600], R16 ;  /* 0x0006001047007388 */ /* 0x0005e80000000800 */
[----:B------:R2:W-:Y:S04]  /*6360*/  STS [R78+0x600], R17 ;  /* 0x000600114e007388 */ /* 0x0005e80000000800 */
[----:B------:R2:W-:Y:S04]  /*6370*/  STS [R69+0x600], R18 ;  /* 0x0006001245007388 */ /* 0x0005e80000000800 */
[----:B------:R2:W-:Y:S01]  /*6380*/  STS [R74+0x600], R19 ;  /* 0x000600134a007388 */ /* 0x0005e20000000800 */
[----:B------:R-:W-:Y:S01]  /*6390*/  @!PT LDS RZ, [RZ] ;  /* 0x00000000fffff984 */ /* 0x000fe20000000800 */
[----:B------:R-:W-:Y:S01]  /*63a0*/  @!PT LDS RZ, [RZ] ;  /* 0x00000000fffff984 */ /* 0x000fe20000000800 */
[----:B------:R-:W-:Y:S01]  /*63b0*/  @!PT LDS RZ, [RZ] ;  /* 0x00000000fffff984 */ /* 0x000fe20000000800 */
[----:B------:R-:W-:Y:S01]  /*63c0*/  @!PT LDS RZ, [RZ] ;  /* 0x00000000fffff984 */ /* 0x000fe20000000800 */
[----:B------:R4:W-:Y:S06]  /*63d0*/  MEMBAR.ALL.CTA ;  /* 0x0000000000007992 */ /* 0x0009ec0000008000 */
[----:B----4-:R-:W4:Y:S02]  /*63e0*/  FENCE.VIEW.ASYNC.S ;  /* 0x00000000000073c6 */ /* 0x010f240000000000 */
[----:B----4-:R-:W-:Y:S06]  /*63f0*/  BAR.SYNC.DEFER_BLOCKING 0x1, 0x80 ;  /* 0x0042000000007b1d */ /* 0x010fec0000010000 */
[----:B------:R-:W-:Y:S05]  /*6400*/  @P0 BRA `(.L_x_96) ;  /* 0x0000000000600947 */ /* 0x000fea0003800000 */
[----:B------:R-:W-:Y:S02]  /*6410*/  UIADD3 UR4, UPT, UPT, UR48, 0x200, URZ ;  /* 0x0000020030047890 */ /* 0x000fe4000fffe0ff */
[----:B------:R-:W-:Y:S01]  /*6420*/  UIADD3 UR16, UP0, UPT, UR52, 0x880, URZ ;  /* 0x0000088034107890 */ /* 0x000fe2000ff1e0ff */
[----:B------:R-:W-:Y:S01]  /*6430*/  UMOV UR43, UR36 ;  /* 0x00000024002b7c82 */ /* 0x000fe20008000000 */
[----:B------:R-:W-:Y:S02]  /*6440*/  UIADD3 UR13, UPT, UPT, UR41, 0x20, URZ ;  /* 0x00000020290d7890 */ /* 0x000fe4000fffe0ff */
[----:B------:R-:W-:Y:S01]  /*6450*/  MOV R64, UR4 ;  /* 0x0000000400407c02 */ /* 0x000fe20008000f00 */
[----:B------:R-:W-:Y:S02]  /*6460*/  UIADD3.X UR17, UPT, UPT, URZ, UR53, URZ, UP0, !UPT ;  /* 0x00000035ff117290 */ /* 0x000fe400087fe4ff */
[----:B------:R-:W-:Y:S01]  /*6470*/  UIADD3 UR12, UPT, UPT, UR48, 0xa00, URZ ;  /* 0x00000a00300c7890 */ /* 0x000fe2000fffe0ff */
[----:B------:R-:W-:Y:S01]  /*6480*/  R2UR UR40, R64 ;  /* 0x00000000402872ca */ /* 0x000fe200000e0000 */
[----:B------:R-:W-:Y:S01]  /*6490*/  UMOV UR14, UR42 ;  /* 0x0000002a000e7c82 */ /* 0x000fe20008000000 */
[----:B------:R-:W-:Y:S01]  /*64a0*/  UMOV UR15, UR36 ;  /* 0x00000024000f7c82 */ /* 0x000fe20008000000 */
[----:B------:R-:W-:Y:S02]  /*64b0*/  UIADD3 UR9, UPT, UPT, UR41, 0x40, URZ ;  /* 0x0000004029097890 */ /* 0x000fe4000fffe0ff */
[----:B------:R-:W-:Y:S01]  /*64c0*/  UIADD3 UR8, UPT, UPT, UR48, 0x1200, URZ ;  /* 0x0000120030087890 */ /* 0x000fe2000fffe0ff */
[----:B------:R-:W-:Y:S01]  /*64d0*/  UMOV UR10, UR42 ;  /* 0x0000002a000a7c82 */ /* 0x000fe20008000000 */
[----:B------:R-:W-:Y:S01]  /*64e0*/  UMOV UR11, UR36 ;  /* 0x00000024000b7c82 */ /* 0x000fe20008000000 */
[----:B------:R-:W-:Y:S02]  /*64f0*/  UIADD3 UR5, UPT, UPT, UR41, 0x60, URZ ;  /* 0x0000006029057890 */ /* 0x000fe4000fffe0ff */
[----:B------:R-:W-:Y:S03]  /*6500*/  UIADD3 UR4, UPT, UPT, UR48, 0x1a00, URZ ;  /* 0x00001a0030047890 */ /* 0x000fe6000fffe0ff */
[----:B------:R4:W-:Y:S01]  /*6510*/  UTMASTG.3D [UR40], [UR16] ;  /* 0x00000028100073b5 */ /* 0x0009e20008010000 */
[----:B------:R-:W-:Y:S01]  /*6520*/  UMOV UR6, UR42 ;  /* 0x0000002a00067c82 */ /* 0x000fe20008000000 */
[----:B------:R-:W-:Y:S01]  /*6530*/  UMOV UR7, UR36 ;  /* 0x0000002400077c82 */ /* 0x000fe20008000000 */
[----:B------:R4:W-:Y:S01]  /*6540*/  UTMASTG.3D [UR12], [UR16] ;  /* 0x0000000c100073b5 */ /* 0x0009e20008010000 */
[----:B------:R4:W-:Y:S02]  /*6550*/  UTMASTG.3D [UR8], [UR16] ;  /* 0x00000008100073b5 */ /* 0x0009e40008010000 */
[----:B------:R4:W-:Y:S01]  /*6560*/  UTMASTG.3D [UR4], [UR16] ;  /* 0x00000004100073b5 */ /* 0x0009e20008010000 */
[----:B------:R0:W-:Y:S01]  /*6570*/  UTMACMDFLUSH ;  /* 0x00000000000079b7 */ /* 0x0001e20000000000 */
[----:B----4-:R-:W-:Y:S04]  /*6580*/  DEPBAR.LE SB0, 0x1 ;  /* 0x000080400000791a */ /* 0x010fe80000000000 */
.L_x_96:
[----:B------:R-:W-:Y:S05]  /*6590*/  BSYNC.RECONVERGENT B0 ;  /* 0x0000000000007941 */ /* 0x000fea0003800200 */
.L_x_95:
[----:B------:R-:W-:Y:S01]  /*65a0*/  BAR.SYNC.DEFER_BLOCKING 0x1, 0x80 ;  /* 0x0042000000007b1d */ /* 0x000fe20000010000 */
[----:B------:R-:W-:Y:S01]  /*65b0*/  ISETP.NE.AND P1, PT, R77, RZ, PT ;  /* 0x000000ff4d00720c */ /* 0x000fe20003f25270 */
[----:B------:R-:W-:Y:S01]  /*65c0*/  UISETP.NE.AND UP0, UPT, UR49, URZ, UPT ;  /* 0x000000ff3100728c */ /* 0x000fe2000bf05270 */
[----:B------:R-:W-:Y:S11]  /*65d0*/  LEA R3, R80, UR48, 0x3 ;  /* 0x0000003050037c11 */ /* 0x000ff6000f8e18ff */
[----:B--2---:R-:W-:Y:S01]  /*65e0*/  @P1 SHF.L.U32 R4, R68, 0x1f, RZ ;  /* 0x0000001f44041819 */ /* 0x004fe200000006ff */
[----:B------:R-:W-:Y:S06]  /*65f0*/  BRA.U !UP0, `(.L_x_97) ;  /* 0x0000000108247547 */ /* 0x000fec000b800000 */
[----:B------:R-:W-:Y:S01]  /*6600*/  IMAD.U32 R5, RZ, RZ, UR51 ;  /* 0x00000033ff057e24 */ /* 0x000fe2000f8e00ff */
[----:B-1----:R-:W-:Y:S01]  /*6610*/  MOV R0, UR37 ;  /* 0x0000002500007c02 */ /* 0x002fe20008000f00 */
[----:B------:R-:W-:Y:S03]  /*6620*/  UIADD3 UR51, UPT, UPT, UR51, 0x1, URZ ;  /* 0x0000000133337890 */ /* 0x000fe6000fffe0ff */
[----:B------:R-:W-:Y:S01]  /*6630*/  @P1 LEA R5, R5, UR48, 0x3 ;  /* 0x0000003005051c11 */ /* 0x000fe2000f8e18ff */
[----:B------:R-:W-:Y:S04]  /*6640*/  UISETP.NE.AND UP0, UPT, UR51, 0x4, UPT ;  /* 0x000000043300788c */ /* 0x000fe8000bf05270 */
[----:B------:R-:W-:Y:S01]  /*6650*/  @P1 VIADD R5, R5, 0xc0 ;  /* 0x000000c005051836 */ /* 0x000fe20000000000 */
[----:B------:R-:W-:Y:S04]  /*6660*/  USEL UR51, UR51, URZ, UP0 ;  /* 0x000000ff33337287 */ /* 0x000fe80008000000 */
[----:B------:R-:W-:Y:S04]  /*6670*/  @P1 PRMT R0, R0, 0x654, R5 ;  /* 0x0000065400001816 */ /* 0x000fe80000000005 */
[----:B------:R2:W-:Y:S04]  /*6680*/  @P1 SYNCS.ARRIVE.TRANS64.RED.A1T0 RZ, [R0+URZ], RZ ;  /* 0x000000ff00ff19a7 */ /* 0x0005e800081004ff */
.L_x_97:
[----:B------:R-:W4:Y:S01]  /*6690*/  @P1 SYNCS.PHASECHK.TRANS64.TRYWAIT P0, [R3+URZ+0xa0], R4 ;  /* 0x0000a004030015a7 */ /* 0x000f2200080011ff */
[----:B------:R-:W-:Y:S01]  /*66a0*/  BSSY B1, `(.L_x_98) ;  /* 0x0000023000017945 */ /* 0x000fe20003800000 */
[----:B----4-:R-:W-:Y:S03]  /*66b0*/  @P1 SEL R81, RZ, 0x1, !P0 ;  /* 0x00000001ff511807 */ /* 0x010fe60004000000 */
[----:B------:R-:W-:Y:S05]  /*66c0*/  @!P1 BRA `(.L_x_99) ;  /* 0x0000000000809947 */ /* 0x000fea0003800000 */
[----:B------:R-:W-:Y:S01]  /*66d0*/  ISETP.NE.AND P0, PT, R81, RZ, PT ;  /* 0x000000ff5100720c */ /* 0x000fe20003f05270 */
[----:B------:R-:W-:Y:S01]  /*66e0*/  BSSY B0, `(.L_x_100) ;  /* 0x0000009000007945 */ /* 0x000fe20003800000 */
[----:B------:R-:W-:Y:S11]  /*66f0*/  ISETP.NE.AND P1, PT, R82, RZ, PT ;  /* 0x000000ff5200720c */ /* 0x000ff60003f25270 */
[----:B------:R-:W-:Y:S02]  /*6700*/  @!UPT UIADD3 URZ, UPT, UPT, URZ, URZ, URZ ;  /* 0x000000fffffff290 */ /* 0x000fe4000fffe0ff */
[C---:B------:R-:W-:Y:S02]  /*6710*/  @P1 IMAD R5, R80.reuse, 0x2000, R71 ;  /* 0x0000200050051824 */ /* 0x040fe400078e0247 */
[----:B------:R-:W-:Y:S01]  /*6720*/  @P1 IMAD R4, R80, 0x2000, R78 ;  /* 0x0000200050041824 */ /* 0x000fe200078e024e */
[----:B------:R-:W-:Y:S06]  /*6730*/  @P0 BRA `(.L_x_101) ;  /* 0x00000000000c0947 */ /* 0x000fec0003800000 */
[----:B-12---:R-:W-:Y:S04]  /*6740*/  SHF.L.U32 R0, R68, 0x1f, RZ ;  /* 0x0000001f44007819 */ /* 0x006fe800000006ff */
[----:B------:R-:W1:Y:S02]  /*6750*/  SYNCS.PHASECHK.TRANS64.TRYWAIT P0, [R3+URZ+0xa0], R0 ;  /* 0x0000a000030075a7 */ /* 0x000e6400080011ff */
[----:B-1----:R-:W-:Y:S05]  /*6760*/  @!P0 BRA `(.L_x_102) ;  /* 0x0000002800d48947 */ /* 0x002fea0003800000 */
.L_x_101:
[----:B------:R-:W-:Y:S05]  /*6770*/  BSYNC B0 ;  /* 0x0000000000007941 */ /* 0x000fea0003800000 */
.L_x_100:
[----:B------:R-:W-:Y:S11]  /*6780*/  ISETP.NE.AND P0, PT, R82, RZ, PT ;  /* 0x000000ff5200720c */ /* 0x000ff60003f05270 */
[----:B------:R-:W-:Y:S02]  /*6790*/  @!UPT UIADD3 URZ, UPT, UPT, URZ, URZ, URZ ;  /* 0x000000fffffff290 */ /* 0x000fe4000fffe0ff */
[----:B------:R4:W3:Y:S01]  /*67a0*/  @P0 LDS R34, [R5] ;  /* 0x0000000005220984 */ /* 0x0008e20000000800 */
[C---:B-12---:R-:W-:Y:S01]  /*67b0*/  @P0 IMAD R0, R80.reuse, 0x2000, R69 ;  /* 0x0000200050000824 */ /* 0x046fe200078e0245 */
[C---:B------:R-:W-:Y:S01]  /*67c0*/  @P0 LEA R3, R80.reuse, R74, 0xd ;  /* 0x0000004a50030211 */ /* 0x040fe200078e68ff */
[----:B------:R-:W-:Y:S01]  /*67d0*/  VIADD R80, R80, 0x1 ;  /* 0x0000000150507836 */ /* 0x000fe20000000000 */
[----:B------:R4:W1:Y:S04]  /*67e0*/  @P0 LDS R39, [R5+0x200] ;  /* 0x0002000005270984 */ /* 0x0008680000000800 */
[----:B------:R4:W2:Y:S04]  /*67f0*/  @P0 LDS R43, [R5+0x400] ;  /* 0x00040000052b0984 */ /* 0x0008a80000000800 */
[----:B------:R4:W1:Y:S04]  /*6800*/  @P0 LDS R47, [R5+0x600] ;  /* 0x00060000052f0984 */ /* 0x0008680000000800 */
[----:B------:R4:W1:Y:S04]  /*6810*/  @P0 LDS R36, [R4] ;  /* 0x0000000004240984 */ /* 0x0008680000000800 */
[----:B------:R4:W1:Y:S04]  /*6820*/  @P0 LDS R40, [R4+0x200] ;  /* 0x0002000004280984 */ /* 0x0008680000000800 */
[----:B------:R4:W1:Y:S04]  /*6830*/  @P0 LDS R44, [R4+0x400] ;  /* 0x00040000042c0984 */ /* 0x0008680000000800 */
        /* <DEDUP_REMOVED lines=8> */
[----:B--23--:R4:W1:Y:S02]  /*68c0*/  @P0 LDS R50, [R3+0x600] ;  /* 0x0006000003320984 */ /* 0x00c8640000000800 */
.L_x_99:
[----:B------:R-:W-:Y:S05]  /*68d0*/  BSYNC B1 ;  /* 0x0000000000017941 */ /* 0x000fea0003800000 */
.L_x_98:
[----:B-12-4-:R-:W-:Y:S05]  /*68e0*/  VIADD R0, R33, 0x10 ;  /* 0x0000001021007836 */ /* 0x016fea0000000000 */
[----:B------:R-:W-:Y:S04]  /*68f0*/  SHF.R.U32.HI R0, RZ, 0x15, R0 ;  /* 0x00000015ff007819 */ /* 0x000fe80000011600 */
[----:B------:R-:W-:Y:S11]  /*6900*/  LOP3.LUT P0, RZ, R0, 0x3, R63, 0x48, !PT ;  /* 0x0000000300ff7812 */ /* 0x000ff6000780483f */
[----:B------:R-:W-:Y:S02]  /*6910*/  @!UPT UIADD3 URZ, UPT, UPT, URZ, URZ, URZ ;  /* 0x000000fffffff290 */ /* 0x000fe4000fffe0ff */
[----:B------:R-:W-:Y:S05]  /*6920*/  @!P0 BRA `(.L_x_103) ;  /* 0x0000000000408947 */ /* 0x000fea0003800000 */
[----:B------:R-:W1:Y:S01]  /*6930*/  LDCU.64 UR8, c[0x4][0x70] ;  /* 0x01000e00ff0877ac */ /* 0x000e620008000a00 */
[----:B------:R-:W-:Y:S01]  /*6940*/  MOV R15, 0x0 ;  /* 0x00000000000f7802 */ /* 0x000fe20000000f00 */
[----:B------:R-:W-:Y:S02]  /*6950*/  HFMA2 R12, -RZ, RZ, 0, 5.9604644775390625e-08 ;  /* 0x00000001ff0c7431 */ /* 0x000fe400000001ff */
[----:B------:R-:W-:Y:S02]  /*6960*/  IMAD.MOV.U32 R8, RZ, RZ, 0x192 ;  /* 0x00000192ff087424 */ /* 0x000fe400078e00ff */
[----:B------:R-:W-:Y:S01]  /*6970*/  IMAD.MOV.U32 R13, RZ, RZ, RZ ;  /* 0x000000ffff0d7224 */ /* 0x000fe200078e00ff */
[----:B------:R-:W2:Y:S01]  /*6980*/  LDCU.64 UR6, c[0x4][0x78] ;  /* 0x01000f00ff0677ac */ /* 0x000ea20008000a00 */
[----:B------:R-:W4:Y:S01]  /*6990*/  LDC.64 R14, c[0x4][R15] ;  /* 0x010000000f0e7b82 */ /* 0x000f220000000a00 */
[----:B------:R-:W5:Y:S01]  /*69a0*/  LDCU.64 UR4, c[0x4][0x10] ;  /* 0x01000200ff0477ac */ /* 0x000f620008000a00 */
[----:B-1----:R-:W-:Y:S01]  /*69b0*/  MOV R5, UR9 ;  /* 0x0000000900057c02 */ /* 0x002fe20008000f00 */
[----:B------:R-:W-:Y:S01]  /*69c0*/  IMAD.U32 R4, RZ, RZ, UR8 ;  /* 0x00000008ff047e24 */ /* 0x000fe2000f8e00ff */
[----:B--2---:R-:W-:Y:S01]  /*69d0*/  MOV R7, UR7 ;  /* 0x0000000700077c02 */ /* 0x004fe20008000f00 */
[----:B------:R-:W-:Y:S01]  /*69e0*/  IMAD.U32 R6, RZ, RZ, UR6 ;  /* 0x00000006ff067e24 */ /* 0x000fe2000f8e00ff */
[----:B-----5:R-:W-:Y:S01]  /*69f0*/  MOV R11, UR5 ;  /* 0x00000005000b7c02 */ /* 0x020fe20008000f00 */
[----:B------:R-:W-:Y:S02]  /*6a00*/  IMAD.U32 R10, RZ, RZ, UR4 ;  /* 0x00000004ff0a7e24 */ /* 0x000fe4000f8e00ff */
[----:B------:R-:W-:Y:S07]  /*6a10*/  LEPC R20, `(.L_x_103) ;  /* 0x000000001014794e */ /* 0x000fee0000000000 */
[----:B---34-:R-:W-:Y:S05]  /*6a20*/  CALL.ABS.NOINC R14 ;  /* 0x000000000e007343 */ /* 0x018fea0003c00000 */
.L_x_103:
[----:B------:R-:W-:Y:S05]  /*6a30*/  WARPSYNC.ALL ;  /* 0x0000000000007948 */ /* 0x000fea0003800000 */
[----:B------:R-:W-:Y:S01]  /*6a40*/  R2UR UR4, R33 ;  /* 0x00000000210472ca */ /* 0x000fe200000e0000 */
[----:B------:R-:W-:Y:S01]  /*6a50*/  BSSY.RECONVERGENT B0, `(.L_x_104) ;  /* 0x000005b000007945 */ /* 0x000fe20003800200 */
[----:B------:R-:W-:Y:S02]  /*6a60*/  ISETP.NE.AND P6, PT, R77, RZ, PT ;  /* 0x000000ff4d00720c */ /* 0x000fe40003fc5270 */
[----:B------:R-:W-:Y:S02]  /*6a70*/  ISETP.NE.AND P0, PT, R72, RZ, PT ;  /* 0x000000ff4800720c */ /* 0x000fe40003f05270 */
[----:B------:R-:W-:Y:S02]  /*6a80*/  MOV R3, UR51 ;  /* 0x0000003300037c02 */ /* 0x000fe40008000f00 */
[----:B------:R-:W-:Y:S05]  /*6a90*/  MOV R0, UR37 ;  /* 0x0000002500007c02 */ /* 0x000fea0008000f00 */
[----:B------:R-:W1:Y:S02]  /*6aa0*/  LDTM.x16 R4, tmem[UR4+0x10] ;  /* 0x00001004000479ee */ /* 0x000e640008240000 */
[----:B------:R-:W-:Y:S02]  /*6ab0*/  @P6 LEA R3, R3, UR48, 0x3 ;  /* 0x0000003003036c11 */ /* 0x000fe4000f8e18ff */
[----:B------:R-:W-:Y:S02]  /*6ac0*/  @P6 SHF.L.U32 R20, R68, 0x1f, RZ ;  /* 0x0000001f44146819 */ /* 0x000fe400000006ff */
[----:B------:R-:W-:Y:S04]  /*6ad0*/  @P6 IADD3 R3, PT, PT, R3, 0xc0, RZ ;  /* 0x000000c003036810 */ /* 0x000fe80007ffe0ff */
[----:B------:R-:W-:Y:S02]  /*6ae0*/  @P6 PRMT R0, R0, 0x654, R3 ;  /* 0x0000065400006816 */ /* 0x000fe40000000003 */
[----:B------:R-:W-:Y:S01]  /*6af0*/  LEA R3, R80, UR48, 0x3 ;  /* 0x0000003050037c11 */ /* 0x000fe2000f8e18ff */
[C---:B-1----:R-:W-:Y:S01]  /*6b00*/  FMUL R4, R32.reuse, R4 ;  /* 0x0000000420047220 */ /* 0x042fe20000400000 */
        /* <DEDUP_REMOVED lines=52> */
[----:B--2---:R-:W2:Y:S02]  /*6e50*/  FENCE.VIEW.ASYNC.S ;  /* 0x00000000000073c6 */ /* 0x004ea40000000000 */
[----:B--2---:R-:W-:Y:S06]  /*6e60*/  BAR.SYNC.DEFER_BLOCKING 0x1, 0x80 ;  /* 0x0042000000007b1d */ /* 0x004fec0000010000 */
[----:B------:R-:W-:Y:S05]  /*6e70*/  @P0 BRA `(.L_x_105) ;  /* 0x0000000000600947 */ /* 0x000fea0003800000 */
[----:B------:R-:W-:Y:S02]  /*6e80*/  UIADD3 UR20, UP0, UPT, UR52, 0x880, URZ ;  /* 0x0000088034147890 */ /* 0x000fe4000ff1e0ff */
[----:B------:R-:W-:Y:S02]  /*6e90*/  UIADD3 UR14, UPT, UPT, UR42, 0x10, URZ ;  /* 0x000000102a0e7890 */ /* 0x000fe4000fffe0ff */
[----:B------:R-:W-:Y:S02]  /*6ea0*/  UIADD3 UR12, UPT, UPT, UR48, 0x2200, URZ ;  /* 0x00002200300c7890 */ /* 0x000fe4000fffe0ff */
[----:B------:R-:W-:Y:S01]  /*6eb0*/  UIADD3.X UR21, UPT, UPT, URZ, UR53, URZ, UP0, !UPT ;  /* 0x00000035ff157290 */ /* 0x000fe200087fe4ff */
[----:B------:R-:W-:Y:S01]  /*6ec0*/  UMOV UR13, UR41 ;  /* 0x00000029000d7c82 */ /* 0x000fe20008000000 */
[----:B------:R-:W-:Y:S01]  /*6ed0*/  UMOV UR15, UR36 ;  /* 0x00000024000f7c82 */ /* 0x000fe20008000000 */
[----:B------:R-:W-:Y:S02]  /*6ee0*/  UIADD3 UR17, UPT, UPT, UR41, 0x20, URZ ;  /* 0x0000002029117890 */ /* 0x000fe4000fffe0ff */
[----:B------:R-:W-:Y:S01]  /*6ef0*/  UIADD3 UR16, UPT, UPT, UR48, 0x2a00, URZ ;  /* 0x00002a0030107890 */ /* 0x000fe2000fffe0ff */
[----:B------:R-:W-:Y:S03]  /*6f00*/  UMOV UR19, UR36 ;  /* 0x0000002400137c82 */ /* 0x000fe60008000000 */
[----:B------:R2:W-:Y:S01]  /*6f10*/  UTMASTG.3D [UR12], [UR20] ;  /* 0x0000000c140073b5 */ /* 0x0005e20008010000 */
[----:B------:R-:W-:Y:S01]  /*6f20*/  UMOV UR18, UR14 ;  /* 0x0000000e00127c82 */ /* 0x000fe20008000000 */
[----:B------:R-:W-:Y:S02]  /*6f30*/  UIADD3 UR9, UPT, UPT, UR41, 0x40, URZ ;  /* 0x0000004029097890 */ /* 0x000fe4000fffe0ff */
[----:B------:R-:W-:Y:S01]  /*6f40*/  UIADD3 UR8, UPT, UPT, UR48, 0x3200, URZ ;  /* 0x0000320030087890 */ /* 0x000fe2000fffe0ff */
[----:B------:R-:W-:Y:S01]  /*6f50*/  UMOV UR11, UR36 ;  /* 0x00000024000b7c82 */ /* 0x000fe20008000000 */
[----:B------:R-:W-:Y:S01]  /*6f60*/  UMOV UR10, UR14 ;  /* 0x0000000e000a7c82 */ /* 0x000fe20008000000 */
[----:B------:R2:W-:Y:S01]  /*6f70*/  UTMASTG.3D [UR16], [UR20] ;  /* 0x00000010140073b5 */ /* 0x0005e20008010000 */
[----:B------:R-:W-:Y:S02]  /*6f80*/  UIADD3 UR5, UPT, UPT, UR41, 0x60, URZ ;  /* 0x0000006029057890 */ /* 0x000fe4000fffe0ff */
[----:B------:R-:W-:Y:S01]  /*6f90*/  UIADD3 UR4, UPT, UPT, UR48, 0x3a00, URZ ;  /* 0x00003a0030047890 */ /* 0x000fe2000fffe0ff */
[----:B------:R-:W-:Y:S01]  /*6fa0*/  UMOV UR7, UR36 ;  /* 0x0000002400077c82 */ /* 0x000fe20008000000 */
[----:B------:R-:W-:Y:S01]  /*6fb0*/  UMOV UR6, UR14 ;  /* 0x0000000e00067c82 */ /* 0x000fe20008000000 */
[----:B------:R2:W-:Y:S06]  /*6fc0*/  UTMASTG.3D [UR8], [UR20] ;  /* 0x00000008140073b5 */ /* 0x0005ec0008010000 */
[----:B------:R2:W-:Y:S01]  /*6fd0*/  UTMASTG.3D [UR4], [UR20] ;  /* 0x00000004140073b5 */ /* 0x0005e20008010000 */
[----:B------:R0:W-:Y:S01]  /*6fe0*/  UTMACMDFLUSH ;  /* 0x00000000000079b7 */ /* 0x0001e20000000000 */
[----:B--2---:R-:W-:Y:S04]  /*6ff0*/  DEPBAR.LE SB0, 0x1 ;  /* 0x000080400000791a */ /* 0x004fe80000000000 */
.L_x_105:
[----:B------:R-:W-:Y:S05]  /*7000*/  BSYNC.RECONVERGENT B0 ;  /* 0x0000000000007941 */ /* 0x000fea0003800200 */
.L_x_104:
[----:B------:R-:W-:Y:S01]  /*7010*/  BAR.SYNC.DEFER_BLOCKING 0x1, 0x80 ;  /* 0x0042000000007b1d */ /* 0x000fe20000010000 */
[----:B------:R-:W-:Y:S04]  /*7020*/  UIADD3 UR40, UPT, UPT, UR51, 0x1, URZ ;  /* 0x0000000133287890 */ /* 0x000fe8000fffe0ff */
[----:B------:R-:W-:Y:S04]  /*7030*/  UISETP.NE.AND UP0, UPT, UR40, 0x4, UPT ;  /* 0x000000042800788c */ /* 0x000fe8000bf05270 */
[----:B------:R-:W-:Y:S01]  /*7040*/  USEL UR40, UR40, URZ, UP0 ;  /* 0x000000ff28287287 */ /* 0x000fe20008000000 */
[----:B------:R2:W-:Y:S01]  /*7050*/  @P6 SYNCS.ARRIVE.TRANS64.RED.A1T0 RZ, [R0+URZ], RZ ;  /* 0x000000ff00ff69a7 */ /* 0x0005e200081004ff */
[----:B------:R-:W-:Y:S01]  /*7060*/  BSSY B1, `(.L_x_106) ;  /* 0x0000024000017945 */ /* 0x000fe20003800000 */
[----:B------:R-:W4:Y:S02]  /*7070*/  @P6 SYNCS.PHASECHK.TRANS64.TRYWAIT P0, [R3+URZ+0xa0], R20 ;  /* 0x0000a014030065a7 */ /* 0x000f2400080011ff */
[----:B----4-:R-:W-:Y:S01]  /*7080*/  @P6 SEL R81, RZ, 0x1, !P0 ;  /* 0x00000001ff516807 */ /* 0x010fe20004000000 */
[----:B--2---:R-:W-:Y:S06]  /*7090*/  @!P6 BRA `(.L_x_107) ;  /* 0x000000000080e947 */ /* 0x004fec0003800000 */
[----:B------:R-:W-:Y:S01]  /*70a0*/  ISETP.NE.AND P0, PT, R81, RZ, PT ;  /* 0x000000ff5100720c */ /* 0x000fe20003f05270 */
[----:B------:R-:W-:Y:S01]  /*70b0*/  BSSY B0, `(.L_x_108) ;  /* 0x0000009000007945 */ /* 0x000fe20003800000 */
[----:B------:R-:W-:Y:S11]  /*70c0*/  ISETP.NE.AND P1, PT, R82, RZ, PT ;  /* 0x000000ff5200720c */ /* 0x000ff60003f25270 */
[----:B------:R-:W-:Y:S02]  /*70d0*/  @!UPT UIADD3 URZ, UPT, UPT, URZ, URZ, URZ ;  /* 0x000000fffffff290 */ /* 0x000fe4000fffe0ff */
[C---:B-1----:R-:W-:Y:S02]  /*70e0*/  @P1 IMAD R4, R80.reuse, 0x2000, R71 ;  /* 0x0000200050041824 */ /* 0x042fe400078e0247 */
[----:B------:R-:W-:Y:S01]  /*70f0*/  @P1 IMAD R0, R80, 0x2000, R78 ;  /* 0x0000200050001824 */ /* 0x000fe200078e024e */
[----:B------:R-:W-:Y:S06]  /*7100*/  @P0 BRA `(.L_x_109) ;  /* 0x00000000000c0947 */ /* 0x000fec0003800000 */
[----:B------:R-:W-:Y:S04]  /*7110*/  SHF.L.U32 R6, R68, 0x1f, RZ ;  /* 0x0000001f44067819 */ /* 0x000fe800000006ff */
[----:B------:R-:W1:Y:S02]  /*7120*/  SYNCS.PHASECHK.TRANS64.TRYWAIT P0, [R3+URZ+0xa0], R6 ;  /* 0x0000a006030075a7 */ /* 0x000e6400080011ff */
[----:B-1----:R-:W-:Y:S05]  /*7130*/  @!P0 BRA `(.L_x_110) ;  /* 0x0000002000748947 */ /* 0x002fea0003800000 */
.L_x_109:
[----:B------:R-:W-:Y:S05]  /*7140*/  BSYNC B0 ;  /* 0x0000000000007941 */ /* 0x000fea0003800000 */
.L_x_108:
[----:B------:R-:W-:Y:S11]  /*7150*/  ISETP.NE.AND P0, PT, R82, RZ, PT ;  /* 0x000000ff5200720c */ /* 0x000ff60003f05270 */
[----:B------:R-:W-:Y:S02]  /*7160*/  @!UPT UIADD3 URZ, UPT, UPT, URZ, URZ, URZ ;  /* 0x000000fffffff290 */ /* 0x000fe4000fffe0ff */
[----:B------:R2:W4:Y:S01]  /*7170*/  @P0 LDS R34, [R4] ;  /* 0x0000000004220984 */ /* 0x0005220000000800 */
[C---:B-1----:R-:W-:Y:S01]  /*7180*/  @P0 IMAD R3, R80.reuse, 0x2000, R69 ;  /* 0x0000200050030824 */ /* 0x042fe200078e0245 */
[C---:B------:R-:W-:Y:S01]  /*7190*/  @P0 LEA R5, R80.reuse, R74, 0xd ;  /* 0x0000004a50050211 */ /* 0x040fe200078e68ff */
[----:B------:R-:W-:Y:S01]  /*71a0*/  VIADD R80, R80, 0x1 ;  /* 0x0000000150507836 */ /* 0x000fe20000000000 */
        /* <DEDUP_REMOVED lines=14> */
[----:B----4-:R2:W1:Y:S02]  /*7290*/  @P0 LDS R50, [R5+0x600] ;  /* 0x0006000005320984 */ /* 0x0104640000000800 */
.L_x_107:
[----:B------:R-:W-:Y:S05]  /*72a0*/  BSYNC B1 ;  /* 0x0000000000017941 */ /* 0x000fea0003800000 */
.L_x_106:
[----:B--2---:R-:W-:Y:S05]  /*72b0*/  VIADD R0, R33, 0x20 ;  /* 0x0000002021007836 */ /* 0x004fea0000000000 */
[----:B------:R-:W-:Y:S04]  /*72c0*/  SHF.R.U32.HI R0, RZ, 0x15, R0 ;  /* 0x00000015ff007819 */ /* 0x000fe80000011600 */
[----:B------:R-:W-:Y:S11]  /*72d0*/  LOP3.LUT P0, RZ, R0, 0x3, R63, 0x48, !PT ;  /* 0x0000000300ff7812 */ /* 0x000ff6000780483f */
[----:B------:R-:W-:Y:S02]  /*72e0*/  @!UPT UIADD3 URZ, UPT, UPT, URZ, URZ, URZ ;  /* 0x000000fffffff290 */ /* 0x000fe4000fffe0ff */
[----:B------:R-:W-:Y:S05]  /*72f0*/  @!P0 BRA `(.L_x_111) ;  /* 0x0000000000408947 */ /* 0x000fea0003800000 */
[----:B------:R-:W2:Y:S01]  /*7300*/  LDCU.64 UR8, c[0x4][0x70] ;  /* 0x01000e00ff0877ac */ /* 0x000ea20008000a00 */
[----:B-1----:R-:W-:Y:S01]  /*7310*/  MOV R15, 0x0 ;  /* 0x00000000000f7802 */ /* 0x002fe20000000f00 */
[----:B------:R-:W-:Y:S02]  /*7320*/  HFMA2 R12, -RZ, RZ, 0, 5.9604644775390625e-08 ;  /* 0x00000001ff0c7431 */ /* 0x000fe400000001ff */
[----:B------:R-:W-:Y:S02]  /*7330*/  IMAD.MOV.U32 R8, RZ, RZ, 0x192 ;  /* 0x00000192ff087424 */ /* 0x000fe400078e00ff */
[----:B------:R-:W-:Y:S01]  /*7340*/  IMAD.MOV.U32 R13, RZ, RZ, RZ ;  /* 0x000000ffff0d7224 */ /* 0x000fe200078e00ff */
[----:B------:R-:W1:Y:S01]  /*7350*/  LDCU.64 UR6, c[0x4][0x78] ;  /* 0x01000f00ff0677ac */ /* 0x000e620008000a00 */
[----:B------:R-:W4:Y:S01]  /*7360*/  LDC.64 R14, c[0x4][R15] ;  /* 0x010000000f0e7b82 */ /* 0x000f220000000a00 */
[----:B------:R-:W5:Y:S01]  /*7370*/  LDCU.64 UR4, c[0x4][0x10] ;  /* 0x01000200ff0477ac */ /* 0x000f620008000a00 */
[----:B--2---:R-:W-:Y:S01]  /*7380*/  MOV R5, UR9 ;  /* 0x0000000900057c02 */ /* 0x004fe20008000f00 */
[----:B------:R-:W-:Y:S01]  /*7390*/  IMAD.U32 R4, RZ, RZ, UR8 ;  /* 0x00000008ff047e24 */ /* 0x000fe2000f8e00ff */
[----:B-1----:R-:W-:Y:S01]  /*73a0*/  MOV R7, UR7 ;  /* 0x0000000700077c02 */ /* 0x002fe20008000f00 */
[----:B------:R-:W-:Y:S01]  /*73b0*/  IMAD.U32 R6, RZ, RZ, UR6 ;  /* 0x00000006ff067e24 */ /* 0x000fe2000f8e00ff */
[----:B-----5:R-:W-:Y:S01]  /*73c0*/  MOV R11, UR5 ;  /* 0x00000005000b7c02 */ /* 0x020fe20008000f00 */
[----:B------:R-:W-:Y:S02]  /*73d0*/  IMAD.U32 R10, RZ, RZ, UR4 ;  /* 0x00000004ff0a7e24 */ /* 0x000fe4000f8e00ff */
[----:B------:R-:W-:Y:S07]  /*73e0*/  LEPC R20, `(.L_x_111) ;  /* 0x000000001014794e */ /* 0x000fee0000000000 */
[----:B---34-:R-:W-:Y:S05]  /*73f0*/  CALL.ABS.NOINC R14 ;  /* 0x000000000e007343 */ /* 0x018fea0003c00000 */
.L_x_111:
[----:B------:R-:W-:Y:S05]  /*7400*/  WARPSYNC.ALL ;  /* 0x0000000000007948 */ /* 0x000fea0003800000 */
[----:B------:R-:W-:Y:S01]  /*7410*/  R2UR UR4, R33 ;  /* 0x00000000210472ca */ /* 0x000fe200000e0000 */
[----:B------:R-:W-:Y:S01]  /*7420*/  BSSY.RECONVERGENT B0, `(.L_x_112) ;  /* 0x000005b000007945 */ /* 0x000fe20003800200 */
[----:B------:R-:W-:Y:S02]  /*7430*/  ISETP.NE.AND P6, PT, R77, RZ, PT ;  /* 0x000000ff4d00720c */ /* 0x000fe40003fc5270 */
[----:B------:R-:W-:Y:S02]  /*7440*/  ISETP.NE.AND P0, PT, R72, RZ, PT ;  /* 0x000000ff4800720c */ /* 0x000fe40003f05270 */
[----:B------:R-:W-:Y:S02]  /*7450*/  MOV R3, UR40 ;  /* 0x0000002800037c02 */ /* 0x000fe40008000f00 */
[----:B------:R-:W-:Y:S02]  /*7460*/  MOV R0, UR37 ;  /* 0x0000002500007c02 */ /* 0x000fe40008000f00 */
[----:B------:R-:W-:Y:S03]  /*7470*/  LEA R20, R80, UR48, 0x3 ;  /* 0x0000003050147c11 */ /* 0x000fe6000f8e18ff */
[----:B-1----:R-:W1:Y:S02]  /*7480*/  LDTM.x16 R4, tmem[UR4+0x20] ;  /* 0x00002004000479ee */ /* 0x002e640008240000 */
[----:B------:R-:W-:Y:S04]  /*7490*/  @P6 LEA R3, R3, UR48, 0x3 ;  /* 0x0000003003036c11 */ /* 0x000fe8000f8e18ff */
[----:B------:R-:W-:Y:S04]  /*74a0*/  @P6 IADD3 R3, PT, PT, R3, 0xc0, RZ ;  /* 0x000000c003036810 */ /* 0x000fe80007ffe0ff */
[----:B------:R-:W-:Y:S02]  /*74b0*/  @P6 PRMT R0, R0, 0x654, R3 ;  /* 0x0000065400006816 */ /* 0x000fe40000000003 */
[----:B------:R-:W-:Y:S01]  /*74c0*/  @P6 SHF.L.U32 R3, R68, 0x1f, RZ ;  /* 0x0000001f44036819 */ /* 0x000fe200000006ff */
        /* <DEDUP_REMOVED lines=80> */
.L_x_113:
[----:B------:R-:W-:Y:S05]  /*79d0*/  BSYNC.RECONVERGENT B0 ;  /* 0x0000000000007941 */ /* 0x000fea0003800200 */
.L_x_112:
        /* <DEDUP_REMOVED lines=19> */
.L_x_117:
[----:B------:R-:W-:Y:S05]  /*7b10*/  BSYNC B0 ;  /* 0x0000000000007941 */ /* 0x000fea0003800000 */
.L_x_116:
[----:B------:R-:W-:Y:S11]  /*7b20*/  ISETP.NE.AND P0, PT, R82, RZ, PT ;  /* 0x000000ff5200720c */ /* 0x000ff60003f05270 */
[----:B------:R-:W-:Y:S02]  /*7b30*/  @!UPT UIADD3 URZ, UPT, UPT, URZ, URZ, URZ ;  /* 0x000000fffffff290 */ /* 0x000fe4000fffe0ff */
[----:B------:R2:W4:Y:S01]  /*7b40*/  @P0 LDS R34, [R4] ;  /* 0x0000000004220984 */ /* 0x0005220000000800 */
[C---:B-1----:R-:W-:Y:S01]  /*7b50*/  @P0 IMAD R3, R80.reuse, 0x2000, R69 ;  /* 0x0000200050030824 */ /* 0x042fe200078e0245 */
[----:B------:R-:W-:Y:S02]  /*7b60*/  @P0 LEA R80, R80, R74, 0xd ;  /* 0x0000004a50500211 */ /* 0x000fe400078e68ff */
        /* <DEDUP_REMOVED lines=15> */
.L_x_115:
[----:B------:R-:W-:Y:S05]  /*7c60*/  BSYNC B1 ;  /* 0x0000000000017941 */ /* 0x000fea0003800000 */
.L_x_114:
        /* <DEDUP_REMOVED lines=21> */
.L_x_119:
[----:B------:R-:W-:Y:S01]  /*7dc0*/  ISETP.NE.AND P0, PT, R72, RZ, PT ;  /* 0x000000ff4800720c */ /* 0x000fe20003f05270 */
[----:B------:R-:W-:Y:S05]  /*7dd0*/  WARPSYNC.ALL ;  /* 0x0000000000007948 */ /* 0x000fea0003800000 */
[----:B------:R-:W-:Y:S01]  /*7de0*/  R2UR UR4, R33 ;  /* 0x00000000210472ca */ /* 0x000fe200000e0000 */
[----:B------:R-:W-:Y:S01]  /*7df0*/  BSSY.RECONVERGENT B0, `(.L_x_120) ;  /* 0x0000057000007945 */ /* 0x000fe20003800200 */
[----:B------:R-:W-:Y:S11]  /*7e00*/  R2UR UR5, R79 ;  /* 0x000000004f0572ca */ /* 0x000ff600000e0000 */
[----:B-1----:R-:W1:Y:S01]  /*7e10*/  LDTM.x16 R4, tmem[UR4+0x30] ;  /* 0x00003004000479ee */ /* 0x002e620008240000 */
[----:B------:R-:W-:Y:S01]  /*7e20*/  NOP ;  /* 0x0000000000007918 */ /* 0x000fe20000000000 */
[----:B------:R-:W-:Y:S04]  /*7e30*/  UIADD3 UR5, UPT, UPT, UR5, 0x120, URZ ;  /* 0x0000012005057890 */ /* 0x000fe8000fffe0ff */
[----:B------:R-:W-:Y:S09]  /*7e40*/  UPRMT UR5, UR37, 0x654, UR5 ;  /* 0x0000065425057896 */ /* 0x000ff20008000005 */
[----:B-1----:R-:W-:Y:S01]  /*7e50*/  SYNCS.ARRIVE.TRANS64.RED.A1T0 RZ, [UR5], RZ ;  /* 0x000000ffffff79a7 */ /* 0x002fe20008100405 */
[C---:B------:R-:W-:Y:S01]  /*7e60*/  FMUL R4, R32.reuse, R4 ;  /* 0x0000000420047220 */ /* 0x040fe20000400000 */
        /* <DEDUP_REMOVED lines=79> */
.L_x_121:
[----:B------:R-:W-:Y:S05]  /*8360*/  BSYNC.RECONVERGENT B0 ;  /* 0x0000000000007941 */ /* 0x000fea0003800200 */
.L_x_120:
[----:B------:R-:W-:Y:S01]  /*8370*/  BAR.SYNC.DEFER_BLOCKING 0x1, 0x80 ;  /* 0x0042000000007b1d */ /* 0x000fe20000010000 */
[----:B------:R-:W-:Y:S01]  /*8380*/  UISETP.NE.AND UP0, UPT, UR49, -0x4, UPT ;  /* 0xfffffffc3100788c */ /* 0x000fe2000bf05270 */
[----:B------:R-:W-:Y:S08]  /*8390*/  IADD3 R0, PT, PT, R30, 0x1, RZ ;  /* 0x000000011e007810 */ /* 0x000ff00007ffe0ff */
[----:B------:R-:W-:Y:S05]  /*83a0*/  BRA.U !UP0, `(.L_x_122) ;  /* 0x0000000108287547 */ /* 0x000fea000b800000 */
[----:B------:R-:W-:Y:S01]  /*83b0*/  ISETP.NE.AND P0, PT, R77, RZ, PT ;  /* 0x000000ff4d00720c */ /* 0x000fe20003f05270 */
[----:B-1----:R-:W-:Y:S01]  /*83c0*/  IMAD.U32 R4, RZ, RZ, UR51 ;  /* 0x00000033ff047e24 */ /* 0x002fe2000f8e00ff */
[----:B------:R-:W-:Y:S01]  /*83d0*/  UIADD3 UR51, UPT, UPT, UR51, 0x1, URZ ;  /* 0x0000000133337890 */ /* 0x000fe2000fffe0ff */
[----:B------:R-:W-:Y:S03]  /*83e0*/  IMAD.U32 R3, RZ, RZ, UR37 ;  /* 0x00000025ff037e24 */ /* 0x000fe6000f8e00ff */
[----:B------:R-:W-:Y:S04]  /*83f0*/  UISETP.NE.AND UP0, UPT, UR51, 0x4, UPT ;  /* 0x000000043300788c */ /* 0x000fe8000bf05270 */
[----:B------:R-:W-:Y:S03]  /*8400*/  USEL UR51, UR51, URZ, UP0 ;  /* 0x000000ff33337287 */ /* 0x000fe60008000000 */
[----:B------:R-:W-:Y:S05]  /*8410*/  @P0 LEA R4, R4, UR48, 0x3 ;  /* 0x0000003004040c11 */ /* 0x000fea000f8e18ff */
[----:B------:R-:W-:Y:S05]  /*8420*/  @P0 VIADD R4, R4, 0xc0 ;  /* 0x000000c004040836 */ /* 0x000fea0000000000 */
[----:B------:R-:W-:Y:S04]  /*8430*/  @P0 PRMT R3, R3, 0x654, R4 ;  /* 0x0000065403030816 */ /* 0x000fe80000000004 */
[----:B------:R2:W-:Y:S03]  /*8440*/  @P0 SYNCS.ARRIVE.TRANS64.RED.A1T0 RZ, [R3+URZ], RZ ;  /* 0x000000ff03ff09a7 */ /* 0x0005e600081004ff */
.L_x_122:
[----:B------:R-:W-:Y:S01]  /*8450*/  ISETP.NE.AND P2, PT, R73, RZ, PT ;  /* 0x000000ff4900720c */ /* 0x000fe20003f45270 */
[----:B--2---:R-:W-:Y:S01]  /*8460*/  IMAD.IADD R3, R29, 0x1, R58 ;  /* 0x000000011d037824 */ /* 0x004fe200078e023a */
[----:B------:R-:W-:Y:S01]  /*8470*/  ISETP.NE.AND P0, PT, R76, 0x2, PT ;  /* 0x000000024c00780c */ /* 0x000fe20003f05270 */
[----:B------:R-:W-:Y:S01]  /*8480*/  UIADD3 UR49, UPT, UPT, UR49, 0x4, URZ ;  /* 0x0000000431317890 */ /* 0x000fe2000fffe0ff */
[----:B------:R-:W-:Y:S01]  /*8490*/  ISETP.NE.AND P1, PT, R0, 0x2, PT ;  /* 0x000000020000780c */ /* 0x000fe20003f25270 */
[----:B------:R-:W-:Y:S01]  /*84a0*/  IMAD.IADD R33, R27, 0x1, R51 ;  /* 0x000000011b217824 */ /* 0x000fe200078e0233 */
[----:B------:R-:W-:Y:S02]  /*84b0*/  R2UR UR11, R3 ;  /* 0x00000000030b72ca */ /* 0x000fe400000e0000 */
[----:B------:R-:W-:Y:S02]  /*84c0*/  SEL R3, RZ, 0x1, P0 ;  /* 0x00000001ff037807 */ /* 0x000fe40000000000 */
[----:B-1----:R-:W-:Y:S02]  /*84d0*/  SEL R4, RZ, 0x1, P1 ;  /* 0x00000001ff047807 */ /* 0x002fe40000800000 */
[----:B------:R-:W-:Y:S02]  /*84e0*/  LOP3.LUT R66, R66, R3, RZ, 0x3c, !PT ;  /* 0x0000000342427212 */ /* 0x000fe400078e3cff */
[----:B------:R-:W-:Y:S02]  /*84f0*/  @P2 R2UR UR36, R65 ;  /* 0x00000000412422ca */ /* 0x000fe400000e0000 */
[----:B------:R-:W-:Y:S02]  /*8500*/  LOP3.LUT R67, R67, R4, RZ, 0x3c, !PT ;  /* 0x0000000443437212 */ /* 0x000fe400078e3cff */
[----:B------:R-:W-:Y:S02]  /*8510*/  SEL R76, R76, RZ, P0 ;  /* 0x000000ff4c4c7207 */ /* 0x000fe40000000000 */
[----:B------:R-:W-:Y:S01]  /*8520*/  SEL R30, R0, RZ, P1 ;  /* 0x000000ff001e7207 */ /* 0x000fe20000800000 */
[----:B------:R-:W-:Y:S08]  /*8530*/  @P2 BRA `(.L_x_123) ;  /* 0xffffffc800d42947 */ /* 0x000ff0000383ffff */
[----:B------:R-:W-:-:S09]  /*8540*/  UISETP.NE.AND UP0, UPT, UR50, URZ, UPT ;  /* 0x000000ff3200728c */ /* 0x000fd2000bf05270 */
[----:B------:R-:W-:Y:S05]  /*8550*/  BRA.U !UP0, `(.L_x_124) ;  /* 0x0000000108487547 */ /* 0x000fea000b800000 */
[----:B------:R-:W1:Y:S02]  /*8560*/  LDCU.64 UR4, c[0x0][0xa90] ;  /* 0x00015200ff0477ac */ /* 0x000e640008000a00 */
[----:B-1----:R-:W-:-:S04]  /*8570*/  UISETP.NE.U32.AND UP0, UPT, UR4, URZ, UPT ;  /* 0x000000ff0400728c */ /* 0x002fc8000bf05070 */
[----:B------:R-:W-:-:S09]  /*8580*/  UISETP.NE.AND.EX UP0, UPT, UR5, URZ, UPT, UP0 ;  /* 0x000000ff0500728c */ /* 0x000fd2000bf05300 */
[----:B------:R-:W-:Y:S05]  /*8590*/  BRA.U UP0, `(.L_x_125) ;  /* 0x00000001000c7547 */ /* 0x000fea000b800000 */
[----:B------:R-:W-:-:S13]  /*85a0*/  FSETP.NEU.AND P0, PT, R35, RZ, PT ;  /* 0x000000ff2300720b */ /* 0x000fda0003f0d000 */
[----:B------:R-:W-:Y:S05]  /*85b0*/  @!P0 EXIT ;  /* 0x000000000000894d */ /* 0x000fea0003800000 */
[----:B------:R-:W-:Y:S05]  /*85c0*/  BRA `(.L_x_124) ;  /* 0x00000000002c7947 */ /* 0x000fea0003800000 */
.L_x_125:
[----:B------:R-:W-:Y:S01]  /*85d0*/  ISETP.NE.AND P0, PT, R75, RZ, PT ;  /* 0x000000ff4b00720c */ /* 0x000fe20003f05270 */
[----:B------:R-:W-:-:S12]  /*85e0*/  BSSY.RECONVERGENT B0, `(.L_x_124) ;  /* 0x0000009000007945 */ /* 0x000fd80003800200 */
[----:B------:R-:W-:Y:S05]  /*85f0*/  @P0 BRA `(.L_x_126) ;  /* 0x0000000000140947 */ /* 0x000fea0003800000 */
[----:B------:R-:W1:Y:S02]  /*8600*/  LDCU.64 UR4, c[0x0][0xa88] ;  /* 0x00015100ff0477ac */ /* 0x000e640008000a00 */
[----:B-1----:R-:W-:-:S04]  /*8610*/  ISETP.NE.U32.AND P0, PT, RZ, UR4, PT ;  /* 0x00000004ff007c0c */ /* 0x002fc8000bf05070 */
[----:B------:R-:W-:-:S13]  /*8620*/  ISETP.NE.AND.EX P0, PT, RZ, UR5, PT, P0 ;  /* 0x00000005ff007c0c */ /* 0x000fda000bf05300 */
[----:B------:R-:W-:Y:S05]  /*8630*/  @!P0 EXIT ;  /* 0x000000000000894d */ /* 0x000fea0003800000 */
[----:B------:R-:W-:Y:S05]  /*8640*/  BRA `(.L_x_127) ;  /* 0x0000000000087947 */ /* 0x000fea0003800000 */
.L_x_126:
[----:B------:R-:W-:-:S13]  /*8650*/  FSETP.NEU.AND P0, PT, R35, RZ, PT ;  /* 0x000000ff2300720b */ /* 0x000fda0003f0d000 */
[----:B------:R-:W-:Y:S05]  /*8660*/  @!P0 EXIT ;  /* 0x000000000000894d */ /* 0x000fea0003800000 */
.L_x_127:
[----:B------:R-:W-:Y:S05]  /*8670*/  BSYNC.RECONVERGENT B0 ;  /* 0x0000000000007941 */ /* 0x000fea0003800200 */
.L_x_124:
[----:B------:R-:W-:Y:S01]  /*8680*/  ULEA UR4, UR51, UR48, 0x3 ;  /* 0x0000003033047291 */ /* 0x000fe2000f8e18ff */
[----:B------:R-:W-:-:S04]  /*8690*/  DEPBAR.LE SB0, 0x0 ;  /* 0x000080000000791a */ /* 0x000fc80000000000 */
[----:B------:R-:W-:-:S04]  /*86a0*/  UIADD3 UR4, UPT, UPT, UR4, 0xc0, URZ ;  /* 0x000000c004047890 */ /* 0x000fc8000fffe0ff */
[----:B------:R-:W-:-:S09]  /*86b0*/  UPRMT UR4, UR37, 0x654, UR4 ;  /* 0x0000065425047896 */ /* 0x000fd20008000004 */
[----:B------:R-:W-:Y:S01]  /*86c0*/  SYNCS.ARRIVE.TRANS64.RED.A1T0 RZ, [UR4], RZ ;  /* 0x000000ffffff79a7 */ /* 0x000fe20008100404 */
[----:B------:R-:W-:Y:S05]  /*86d0*/  EXIT ;  /* 0x000000000000794d */ /* 0x000fea0003800000 */
.L_x_20:
[----:B----4-:R4:W1:Y:S02]  /*86e0*/  SYNCS.PHASECHK.TRANS64.TRYWAIT P0, [R4+URZ+0x140], R5 ;  /* 0x00014005040075a7 */ /* 0x01086400080011ff */
[----:B-1----:R-:W-:Y:S05]  /*86f0*/  @!P0 NANOSLEEP.SYNCS 0x989680 ;  /* 0x009896800000895d */ /* 0x002fea0003900000 */
[----:B------:R-:W1:Y:S02]  /*8700*/  @!P0 SYNCS.PHASECHK.TRANS64 P0, [R4+URZ+0x140], R5 ;  /* 0x00014005040085a7 */ /* 0x000e6400080010ff */
[----:B-1----:R-:W-:Y:S05]  /*8710*/  @!P0 BRA `(.L_x_20) ;  /* 0xfffffffc00f08947 */ /* 0x002fea000383ffff */
[----:B------:R-:W-:Y:S05]  /*8720*/  BRA `(.L_x_128) ;  /* 0xffffff8c00d87947 */ /* 0x000fea000383ffff */
.L_x_23:
[----:B------:R-:W-:-:S07]  /*8730*/  MOV R4, UR33 ;  /* 0x0000002100047c02 */ /* 0x000fce0008000f00 */
.L_x_129:
[----:B-1----:R1:W2:Y:S02]  /*8740*/  SYNCS.PHASECHK.TRANS64.TRYWAIT P0, [R4+URZ+0x50], R7 ;  /* 0x00005007040075a7 */ /* 0x0022a400080011ff */
[----:B--2---:R-:W-:Y:S05]  /*8750*/  @!P0 NANOSLEEP.SYNCS 0x989680 ;  /* 0x009896800000895d */ /* 0x004fea0003900000 */
[----:B------:R-:W2:Y:S02]  /*8760*/  @!P0 SYNCS.PHASECHK.TRANS64 P0, [R4+URZ+0x50], R7 ;  /* 0x00005007040085a7 */ /* 0x000ea400080010ff */
[----:B--2---:R-:W-:Y:S05]  /*8770*/  @!P0 BRA `(.L_x_129) ;  /* 0xfffffffc00f08947 */ /* 0x004fea000383ffff */
[----:B------:R-:W-:Y:S05]  /*8780*/  BRA `(.L_x_22) ;  /* 0xffffff9000387947 */ /* 0x000fea000383ffff */
.L_x_25:
[----:B-1----:R1:W2:Y:S02]  /*8790*/  SYNCS.PHASECHK.TRANS64.TRYWAIT P0, [R8+URZ+0xf0], R5 ;  /* 0x0000f005080075a7 */ /* 0x0022a400080011ff */
[----:B--2---:R-:W-:Y:S05]  /*87a0*/  @!P0 NANOSLEEP.SYNCS 0x989680 ;  /* 0x009896800000895d */ /* 0x004fea0003900000 */
[----:B------:R-:W2:Y:S02]  /*87b0*/  @!P0 SYNCS.PHASECHK.TRANS64 P0, [R8+URZ+0xf0], R5 ;  /* 0x0000f005080085a7 */ /* 0x000ea400080010ff */
[----:B--2---:R-:W-:Y:S05]  /*87c0*/  @!P0 BRA `(.L_x_25) ;  /* 0xfffffffc00f08947 */ /* 0x004fea000383ffff */
[----:B------:R-:W-:Y:S05]  /*87d0*/  BRA `(.L_x_130) ;  /* 0xffffff9000b47947 */ /* 0x000fea000383ffff */
.L_x_29:
[----:B------:R-:W-:-:S07]  /*87e0*/  MOV R0, UR4 ;  /* 0x0000000400007c02 */ /* 0x000fce0008000f00 */
.L_x_131:
[----:B-1----:R1:W2:Y:S02]  /*87f0*/  SYNCS.PHASECHK.TRANS64.TRYWAIT P0, [R0+URZ], R3 ;  /* 0x00000003000075a7 */ /* 0x0022a400080011ff */
[----:B--2---:R-:W-:Y:S05]  /*8800*/  @!P0 NANOSLEEP.SYNCS 0x989680 ;  /* 0x009896800000895d */ /* 0x004fea0003900000 */
[----:B------:R-:W2:Y:S02]  /*8810*/  @!P0 SYNCS.PHASECHK.TRANS64 P0, [R0+URZ], R3 ;  /* 0x00000003000085a7 */ /* 0x000ea400080010ff */
[----:B--2---:R-:W-:Y:S05]  /*8820*/  @!P0 BRA `(.L_x_131) ;  /* 0xfffffffc00f08947 */ /* 0x004fea000383ffff */
[----:B------:R-:W-:Y:S05]  /*8830*/  BRA `(.L_x_132) ;  /* 0xffffff9800287947 */ /* 0x000fea000383ffff */
.L_x_30:
[----:B------:R-:W-:-:S07]  /*8840*/  MOV R0, UR4 ;  /* 0x0000000400007c02 */ /* 0x000fce0008000f00 */
.L_x_133:
[----:B-1----:R1:W2:Y:S02]  /*8850*/  SYNCS.PHASECHK.TRANS64.TRYWAIT P0, [R0+URZ], R3 ;  /* 0x00000003000075a7 */ /* 0x0022a400080011ff */
[----:B--2---:R-:W-:Y:S05]  /*8860*/  @!P0 NANOSLEEP.SYNCS 0x989680 ;  /* 0x009896800000895d */ /* 0x004fea0003900000 */
[----:B------:R-:W2:Y:S02]  /*8870*/  @!P0 SYNCS.PHASECHK.TRANS64 P0, [R0+URZ], R3 ;  /* 0x00000003000085a7 */ /* 0x000ea400080010ff */
[----:B--2---:R-:W-:Y:S05]  /*8880*/  @!P0 BRA `(.L_x_133) ;  /* 0xfffffffc00f08947 */ /* 0x004fea000383ffff */
[----:B------:R-:W-:Y:S05]  /*8890*/  BRA `(.L_x_134) ;  /* 0xffffff9800347947 */ /* 0x000fea000383ffff */
.L_x_31:
[----:B------:R-:W-:-:S07]  /*88a0*/  MOV R0, UR4 ;  /* 0x0000000400007c02 */ /* 0x000fce0008000f00 */
.L_x_135:
[----:B-1----:R1:W2:Y:S02]  /*88b0*/  SYNCS.PHASECHK.TRANS64.TRYWAIT P0, [R0+URZ], R3 ;  /* 0x00000003000075a7 */ /* 0x0022a400080011ff */
[----:B--2---:R-:W-:Y:S05]  /*88c0*/  @!P0 NANOSLEEP.SYNCS 0x989680 ;  /* 0x009896800000895d */ /* 0x004fea0003900000 */
[----:B------:R-:W2:Y:S02]  /*88d0*/  @!P0 SYNCS.PHASECHK.TRANS64 P0, [R0+URZ], R3 ;  /* 0x00000003000085a7 */ /* 0x000ea400080010ff */
[----:B--2---:R-:W-:Y:S05]  /*88e0*/  @!P0 BRA `(.L_x_135) ;  /* 0xfffffffc00f08947 */ /* 0x004fea000383ffff */
[----:B------:R-:W-:Y:S05]  /*88f0*/  BRA `(.L_x_136) ;  /* 0xffffff9800407947 */ /* 0x000fea000383ffff */
.L_x_32:
[----:B------:R-:W-:-:S07]  /*8900*/  MOV R0, UR4 ;  /* 0x0000000400007c02 */ /* 0x000fce0008000f00 */
.L_x_137:
[----:B-1----:R1:W2:Y:S02]  /*8910*/  SYNCS.PHASECHK.TRANS64.TRYWAIT P0, [R0+URZ], R3 ;  /* 0x00000003000075a7 */ /* 0x0022a400080011ff */
[----:B--2---:R-:W-:Y:S05]  /*8920*/  @!P0 NANOSLEEP.SYNCS 0x989680 ;  /* 0x009896800000895d */ /* 0x004fea0003900000 */
[----:B------:R-:W2:Y:S02]  /*8930*/  @!P0 SYNCS.PHASECHK.TRANS64 P0, [R0+URZ], R3 ;  /* 0x00000003000085a7 */ /* 0x000ea400080010ff */
[----:B--2---:R-:W-:Y:S05]  /*8940*/  @!P0 BRA `(.L_x_137) ;  /* 0xfffffffc00f08947 */ /* 0x004fea000383ffff */
[----:B------:R-:W-:Y:S05]  /*8950*/  BRA `(.L_x_138) ;  /* 0xffffff98004c7947 */ /* 0x000fea000383ffff */
.L_x_33:
[----:B------:R-:W-:-:S07]  /*8960*/  MOV R0, UR4 ;  /* 0x0000000400007c02 */ /* 0x000fce0008000f00 */
.L_x_139:
[----:B-1----:R1:W2:Y:S02]  /*8970*/  SYNCS.PHASECHK.TRANS64.TRYWAIT P0, [R0+URZ], R3 ;  /* 0x00000003000075a7 */ /* 0x0022a400080011ff */
[----:B--2---:R-:W-:Y:S05]  /*8980*/  @!P0 NANOSLEEP.SYNCS 0x989680 ;  /* 0x009896800000895d */ /* 0x004fea0003900000 */
[----:B------:R-:W2:Y:S02]  /*8990*/  @!P0 SYNCS.PHASECHK.TRANS64 P0, [R0+URZ], R3 ;  /* 0x00000003000085a7 */ /* 0x000ea400080010ff */
[----:B--2---:R-:W-:Y:S05]  /*89a0*/  @!P0 BRA `(.L_x_139) ;  /* 0xfffffffc00f08947 */ /* 0x004fea000383ffff */
[----:B------:R-:W-:Y:S05]  /*89b0*/  BRA `(.L_x_140) ;  /* 0xffffff9800587947 */ /* 0x000fea000383ffff */
.L_x_34:
[----:B------:R-:W-:-:S07]  /*89c0*/  MOV R0, UR4 ;  /* 0x0000000400007c02 */ /* 0x000fce0008000f00 */
.L_x_141:
[----:B-1----:R1:W2:Y:S02]  /*89d0*/  SYNCS.PHASECHK.TRANS64.TRYWAIT P0, [R0+URZ], R3 ;  /* 0x00000003000075a7 */ /* 0x0022a400080011ff */
[----:B--2---:R-:W-:Y:S05]  /*89e0*/  @!P0 NANOSLEEP.SYNCS 0x989680 ;  /* 0x009896800000895d */ /* 0x004fea0003900000 */
[----:B------:R-:W2:Y:S02]  /*89f0*/  @!P0 SYNCS.PHASECHK.TRANS64 P0, [R0+URZ], R3 ;  /* 0x00000003000085a7 */ /* 0x000ea400080010ff */
[----:B--2---:R-:W-:Y:S05]  /*8a00*/  @!P0 BRA `(.L_x_141) ;  /* 0xfffffffc00f08947 */ /* 0x004fea000383ffff */
[----:B------:R-:W-:Y:S05]  /*8a10*/  BRA `(.L_x_142) ;  /* 0xffffff9800647947 */ /* 0x000fea000383ffff */
.L_x_35:
[----:B------:R-:W-:-:S07]  /*8a20*/  MOV R0, UR4 ;  /* 0x0000000400007c02 */ /* 0x000fce0008000f00 */
.L_x_143:
[----:B-1----:R1:W2:Y:S02]  /*8a30*/  SYNCS.PHASECHK.TRANS64.TRYWAIT P0, [R0+URZ], R3 ;  /* 0x00000003000075a7 */ /* 0x0022a400080011ff */
[----:B--2---:R-:W-:Y:S05]  /*8a40*/  @!P0 NANOSLEEP.SYNCS 0x989680 ;  /* 0x009896800000895d */ /* 0x004fea0003900000 */
[----:B------:R-:W2:Y:S02]  /*8a50*/  @!P0 SYNCS.PHASECHK.TRANS64 P0, [R0+URZ], R3 ;  /* 0x00000003000085a7 */ /* 0x000ea400080010ff */
[----:B--2---:R-:W-:Y:S05]  /*8a60*/  @!P0 BRA `(.L_x_143) ;  /* 0xfffffffc00f08947 */ /* 0x004fea000383ffff */
[----:B------:R-:W-:Y:S05]  /*8a70*/  BRA `(.L_x_144) ;  /* 0xffffff9800707947 */ /* 0x000fea000383ffff */
.L_x_36:
[----:B------:R-:W-:-:S07]  /*8a80*/  MOV R0, UR4 ;  /* 0x0000000400007c02 */ /* 0x000fce0008000f00 */
.L_x_145:
[----:B-1----:R1:W2:Y:S02]  /*8a90*/  SYNCS.PHASECHK.TRANS64.TRYWAIT P0, [R0+URZ], R3 ;  /* 0x00000003000075a7 */ /* 0x0022a400080011ff */
[----:B--2---:R-:W-:Y:S05]  /*8aa0*/  @!P0 NANOSLEEP.SYNCS 0x989680 ;  /* 0x009896800000895d */ /* 0x004fea0003900000 */
[----:B------:R-:W2:Y:S02]  /*8ab0*/  @!P0 SYNCS.PHASECHK.TRANS64 P0, [R0+URZ], R3 ;  /* 0x00000003000085a7 */ /* 0x000ea400080010ff */
[----:B--2---:R-:W-:Y:S05]  /*8ac0*/  @!P0 BRA `(.L_x_145) ;  /* 0xfffffffc00f08947 */ /* 0x004fea000383ffff */
[----:B------:R-:W-:Y:S05]  /*8ad0*/  BRA `(.L_x_146) ;  /* 0xffffff98007c7947 */ /* 0x000fea000383ffff */
.L_x_37:
[----:B------:R-:W-:-:S07]  /*8ae0*/  MOV R0, UR4 ;  /* 0x0000000400007c02 */ /* 0x000fce0008000f00 */
.L_x_147:
[----:B-1----:R1:W2:Y:S02]  /*8af0*/  SYNCS.PHASECHK.TRANS64.TRYWAIT P0, [R0+URZ], R3 ;  /* 0x00000003000075a7 */ /* 0x0022a400080011ff */
[----:B--2---:R-:W-:Y:S05]  /*8b00*/  @!P0 NANOSLEEP.SYNCS 0x989680 ;  /* 0x009896800000895d */ /* 0x004fea0003900000 */
[----:B------:R-:W2:Y:S02]  /*8b10*/  @!P0 SYNCS.PHASECHK.TRANS64 P0, [R0+URZ], R3 ;  /* 0x00000003000085a7 */ /* 0x000ea400080010ff */
[----:B--2---:R-:W-:Y:S05]  /*8b20*/  @!P0 BRA `(.L_x_147) ;  /* 0xfffffffc00f08947 */ /* 0x004fea000383ffff */
[----:B------:R-:W-:Y:S05]  /*8b30*/  BRA `(.L_x_148) ;  /* 0xffffff9800887947 */ /* 0x000fea000383ffff */
.L_x_40:
[----:B-1----:R1:W2:Y:S02]  /*8b40*/  SYNCS.PHASECHK.TRANS64.TRYWAIT P0, [R0+URZ+0x130], R9 ;  /* 0x00013009000075a7 */ /* 0x0022a400080011ff */
[----:B--2---:R-:W-:Y:S05]  /*8b50*/  @!P0 NANOSLEEP.SYNCS 0x989680 ;  /* 0x009896800000895d */ /* 0x004fea0003900000 */
[----:B------:R-:W2:Y:S02]  /*8b60*/  @!P0 SYNCS.PHASECHK.TRANS64 P0, [R0+URZ+0x130], R9 ;  /* 0x00013009000085a7 */ /* 0x000ea400080010ff */
[----:B--2---:R-:W-:Y:S05]  /*8b70*/  @!P0 BRA `(.L_x_40) ;  /* 0xfffffffc00f08947 */ /* 0x004fea000383ffff */
[----:B------:R-:W-:Y:S05]  /*8b80*/  BRA `(.L_x_149) ;  /* 0xffffff9800e87947 */ /* 0x000fea000383ffff */
.L_x_41:
[----:B------:R-:W-:-:S07]  /*8b90*/  MOV R0, UR5 ;  /* 0x0000000500007c02 */ /* 0x000fce0008000f00 */
.L_x_150:
[----:B-1----:R1:W2:Y:S02]  /*8ba0*/  SYNCS.PHASECHK.TRANS64.TRYWAIT P0, [R0+URZ+0x100], R11 ;  /* 0x0001000b000075a7 */ /* 0x0022a400080011ff */
[----:B--2---:R-:W-:Y:S05]  /*8bb0*/  @!P0 NANOSLEEP.SYNCS 0x989680 ;  /* 0x009896800000895d */ /* 0x004fea0003900000 */
[----:B------:R-:W2:Y:S02]  /*8bc0*/  @!P0 SYNCS.PHASECHK.TRANS64 P0, [R0+URZ+0x100], R11 ;  /* 0x0001000b000085a7 */ /* 0x000ea400080010ff */
[----:B--2---:R-:W-:Y:S05]  /*8bd0*/  @!P0 BRA `(.L_x_150) ;  /* 0xfffffffc00f08947 */ /* 0x004fea000383ffff */
[----:B------:R-:W-:Y:S05]  /*8be0*/  BRA `(.L_x_151) ;  /* 0xffffff9800f87947 */ /* 0x000fea000383ffff */
.L_x_42:
[----:B-1----:R1:W2:Y:S02]  /*8bf0*/  SYNCS.PHASECHK.TRANS64.TRYWAIT P1, [R0+URZ+0xf0], R9 ;  /* 0x0000f009000075a7 */ /* 0x0022a400080211ff */
[----:B--2---:R-:W-:Y:S05]  /*8c00*/  @!P1 NANOSLEEP.SYNCS 0x989680 ;  /* 0x009896800000995d */ /* 0x004fea0003900000 */
[----:B------:R-:W2:Y:S02]  /*8c10*/  @!P1 SYNCS.PHASECHK.TRANS64 P1, [R0+URZ+0xf0], R9 ;  /* 0x0000f009000095a7 */ /* 0x000ea400080210ff */
[----:B--2---:R-:W-:Y:S05]  /*8c20*/  @!P1 BRA `(.L_x_42) ;  /* 0xfffffffc00f09947 */ /* 0x004fea000383ffff */
[----:B------:R-:W-:Y:S05]  /*8c30*/  BRA `(.L_x_152) ;  /* 0xffffff9c00287947 */ /* 0x000fea000383ffff */
.L_x_45:
[----:B------:R-:W-:-:S07]  /*8c40*/  MOV R0, UR5 ;  /* 0x0000000500007c02 */ /* 0x000fce0008000f00 */
.L_x_153:
[----:B-1----:R1:W2:Y:S02]  /*8c50*/  SYNCS.PHASECHK.TRANS64.TRYWAIT P0, [R0+URZ+0x100], R3 ;  /* 0x00010003000075a7 */ /* 0x0022a400080011ff */
[----:B--2---:R-:W-:Y:S05]  /*8c60*/  @!P0 NANOSLEEP.SYNCS 0x989680 ;  /* 0x009896800000895d */ /* 0x004fea0003900000 */
[----:B------:R-:W2:Y:S02]  /*8c70*/  @!P0 SYNCS.PHASECHK.TRANS64 P0, [R0+URZ+0x100], R3 ;  /* 0x00010003000085a7 */ /* 0x000ea400080010ff */
[----:B--2---:R-:W-:Y:S05]  /*8c80*/  @!P0 BRA `(.L_x_153) ;  /* 0xfffffffc00f08947 */ /* 0x004fea000383ffff */
[----:B------:R-:W-:Y:S05]  /*8c90*/  BRA `(.L_x_44) ;  /* 0xffffff9c007c7947 */ /* 0x000fea000383ffff */
.L_x_52:
[----:B-1----:R1:W2:Y:S02]  /*8ca0*/  SYNCS.PHASECHK.TRANS64.TRYWAIT P1, [R0+URZ+0xf0], R5 ;  /* 0x0000f005000075a7 */ /* 0x0022a400080211ff */
[----:B--2---:R-:W-:Y:S05]  /*8cb0*/  @!P1 NANOSLEEP.SYNCS 0x989680 ;  /* 0x009896800000995d */ /* 0x004fea0003900000 */
[----:B------:R-:W2:Y:S02]  /*8cc0*/  @!P1 SYNCS.PHASECHK.TRANS64 P1, [R0+URZ+0xf0], R5 ;  /* 0x0000f005000095a7 */ /* 0x000ea400080210ff */
[----:B--2---:R-:W-:Y:S05]  /*8cd0*/  @!P1 BRA `(.L_x_52) ;  /* 0xfffffffc00f09947 */ /* 0x004fea000383ffff */
[----:B------:R-:W-:Y:S05]  /*8ce0*/  BRA `(.L_x_154) ;  /* 0xffffffa000d87947 */ /* 0x000fea000383ffff */
.L_x_53:
[----:B------:R-:W-:-:S07]  /*8cf0*/  MOV R3, UR6 ;  /* 0x0000000600037c02 */ /* 0x000fce0008000f00 */
.L_x_155:
[----:B-1----:R1:W2:Y:S02]  /*8d00*/  SYNCS.PHASECHK.TRANS64.TRYWAIT P0, [R3+URZ+0x120], R0 ;  /* 0x00012000030075a7 */ /* 0x0022a400080011ff */
[----:B--2---:R-:W-:Y:S05]  /*8d10*/  @!P0 NANOSLEEP.SYNCS 0x989680 ;  /* 0x009896800000895d */ /* 0x004fea0003900000 */
[----:B------:R-:W2:Y:S02]  /*8d20*/  @!P0 SYNCS.PHASECHK.TRANS64 P0, [R3+URZ+0x120], R0 ;  /* 0x00012000030085a7 */ /* 0x000ea400080010ff */
[----:B--2---:R-:W-:Y:S05]  /*8d30*/  @!P0 BRA `(.L_x_155) ;  /* 0xfffffffc00f08947 */ /* 0x004fea000383ffff */
[----:B------:R-:W-:Y:S05]  /*8d40*/  BRA `(.L_x_156) ;  /* 0xffffffa400107947 */ /* 0x000fea000383ffff */
.L_x_56:
[----:B------:R-:W-:Y:S07]  /*8d50*/  MOV R0, UR5 ;  /* 0x0000000500007c02 */ /* 0x000fee0008000f00 */
.L_x_157:
[----:B-1----:R1:W2:Y:S02]  /*8d60*/  SYNCS.PHASECHK.TRANS64.TRYWAIT P0, [R0+URZ], R3 ;  /* 0x00000003000075a7 */ /* 0x0022a400080011ff */
[----:B--2---:R-:W-:Y:S05]  /*8d70*/  @!P0 NANOSLEEP.SYNCS 0x989680 ;  /* 0x009896800000895d */ /* 0x004fea0003900000 */
[----:B------:R-:W2:Y:S02]  /*8d80*/  @!P0 SYNCS.PHASECHK.TRANS64 P0, [R0+URZ], R3 ;  /* 0x00000003000085a7 */ /* 0x000ea400080010ff */
[----:B--2---:R-:W-:Y:S05]  /*8d90*/  @!P0 BRA `(.L_x_157) ;  /* 0xfffffffc00f08947 */ /* 0x004fea000383ffff */
[----:B------:R-:W-:Y:S05]  /*8da0*/  BRA `(.L_x_55) ;  /* 0xffffffa4002c7947 */ /* 0x000fea000383ffff */
.L_x_59:
[----:B------:R-:W-:-:S07]  /*8db0*/  MOV R0, UR6 ;  /* 0x0000000600007c02 */ /* 0x000fce0008000f00 */
.L_x_158:
[----:B-1----:R1:W2:Y:S02]  /*8dc0*/  SYNCS.PHASECHK.TRANS64.TRYWAIT P0, [R0+URZ], R3 ;  /* 0x00000003000075a7 */ /* 0x0022a400080011ff */
[----:B--2---:R-:W-:Y:S05]  /*8dd0*/  @!P0 NANOSLEEP.SYNCS 0x989680 ;  /* 0x009896800000895d */ /* 0x004fea0003900000 */
[----:B------:R-:W2:Y:S02]  /*8de0*/  @!P0 SYNCS.PHASECHK.TRANS64 P0, [R0+URZ], R3 ;  /* 0x00000003000085a7 */ /* 0x000ea400080010ff */
[----:B--2---:R-:W-:Y:S05]  /*8df0*/  @!P0 BRA `(.L_x_158) ;  /* 0xfffffffc00f08947 */ /* 0x004fea000383ffff */
[----:B------:R-:W-:Y:S05]  /*8e00*/  BRA `(.L_x_159) ;  /* 0xffffffa400f07947 */ /* 0x000fea000383ffff */
.L_x_60:
[----:B------:R-:W-:-:S07]  /*8e10*/  MOV R0, UR7 ;  /* 0x0000000700007c02 */ /* 0x000fce0008000f00 */
.L_x_160:
[----:B-1----:R1:W2:Y:S02]  /*8e20*/  SYNCS.PHASECHK.TRANS64.TRYWAIT P0, [R0+URZ], R3 ;  /* 0x00000003000075a7 */ /* 0x0022a400080011ff */
[----:B--2---:R-:W-:Y:S05]  /*8e30*/  @!P0 NANOSLEEP.SYNCS 0x989680 ;  /* 0x009896800000895d */ /* 0x004fea0003900000 */
[----:B------:R-:W2:Y:S02]  /*8e40*/  @!P0 SYNCS.PHASECHK.TRANS64 P0, [R0+URZ], R3 ;  /* 0x00000003000085a7 */ /* 0x000ea400080010ff */
[----:B--2---:R-:W-:Y:S05]  /*8e50*/  @!P0 BRA `(.L_x_160) ;  /* 0xfffffffc00f08947 */ /* 0x004fea000383ffff */
[----:B------:R-:W-:Y:S05]  /*8e60*/  BRA `(.L_x_161) ;  /* 0xffffffa400fc7947 */ /* 0x000fea000383ffff */
.L_x_65:
[----:B--2---:R2:W4:Y:S02]  /*8e70*/  SYNCS.PHASECHK.TRANS64.TRYWAIT P0, [R0+URZ+0xf0], R3 ;  /* 0x0000f003000075a7 */ /* 0x00452400080011ff */
[----:B----4-:R-:W-:Y:S05]  /*8e80*/  @!P0 NANOSLEEP.SYNCS 0x989680 ;  /* 0x009896800000895d */ /* 0x010fea0003900000 */
[----:B------:R-:W4:Y:S02]  /*8e90*/  @!P0 SYNCS.PHASECHK.TRANS64 P0, [R0+URZ+0xf0], R3 ;  /* 0x0000f003000085a7 */ /* 0x000f2400080010ff */
[----:B----4-:R-:W-:Y:S05]  /*8ea0*/  @!P0 BRA `(.L_x_65) ;  /* 0xfffffffc00f08947 */ /* 0x010fea000383ffff */
[----:B------:R-:W-:Y:S05]  /*8eb0*/  BRA `(.L_x_162) ;  /* 0xffffffa800fc7947 */ /* 0x000fea000383ffff */
.L_x_68:
[----:B------:R-:W-:Y:S07]  /*8ec0*/  MOV R0, UR4 ;  /* 0x0000000400007c02 */ /* 0x000fee0008000f00 */
.L_x_163:
[----:B--2---:R2:W3:Y:S02]  /*8ed0*/  SYNCS.PHASECHK.TRANS64.TRYWAIT P0, [R0+URZ+0xe8], R3 ;  /* 0x0000e803000075a7 */ /* 0x0044e400080011ff */
[----:B---3--:R-:W-:Y:S05]  /*8ee0*/  @!P0 NANOSLEEP.SYNCS 0x989680 ;  /* 0x009896800000895d */ /* 0x008fea0003900000 */
[----:B------:R-:W3:Y:S02]  /*8ef0*/  @!P0 SYNCS.PHASECHK.TRANS64 P0, [R0+URZ+0xe8], R3 ;  /* 0x0000e803000085a7 */ /* 0x000ee400080010ff */
[----:B---3--:R-:W-:Y:S05]  /*8f00*/  @!P0 BRA `(.L_x_163) ;  /* 0xfffffffc00f08947 */ /* 0x008fea000383ffff */
[----:B------:R-:W-:Y:S05]  /*8f10*/  BRA `(.L_x_67) ;  /* 0xffffffac00dc7947 */ /* 0x000fea000383ffff */
.L_x_71:
[----:B------:R-:W-:Y:S07]  /*8f20*/  MOV R0, UR4 ;  /* 0x0000000400007c02 */ /* 0x000fee0008000f00 */
.L_x_164:
[----:B-1----:R1:W2:Y:S02]  /*8f30*/  SYNCS.PHASECHK.TRANS64.TRYWAIT P0, [R0+URZ+0xc0], R11 ;  /* 0x0000c00b000075a7 */ /* 0x0022a400080011ff */
[----:B--2---:R-:W-:Y:S05]  /*8f40*/  @!P0 NANOSLEEP.SYNCS 0x989680 ;  /* 0x009896800000895d */ /* 0x004fea0003900000 */
[----:B------:R-:W2:Y:S02]  /*8f50*/  @!P0 SYNCS.PHASECHK.TRANS64 P0, [R0+URZ+0xc0], R11 ;  /* 0x0000c00b000085a7 */ /* 0x000ea400080010ff */
[----:B--2---:R-:W-:Y:S05]  /*8f60*/  @!P0 BRA `(.L_x_164) ;  /* 0xfffffffc00f08947 */ /* 0x004fea000383ffff */
[----:B------:R-:W-:Y:S05]  /*8f70*/  BRA `(.L_x_165) ;  /* 0xffffffb000547947 */ /* 0x000fea000383ffff */
.L_x_72:
[----:B------:R-:W-:Y:S07]  /*8f80*/  MOV R0, UR4 ;  /* 0x0000000400007c02 */ /* 0x000fee0008000f00 */
.L_x_166:
[----:B-1----:R1:W2:Y:S02]  /*8f90*/  SYNCS.PHASECHK.TRANS64.TRYWAIT P0, [R0+URZ+0xc8], R11 ;  /* 0x0000c80b000075a7 */ /* 0x0022a400080011ff */
[----:B--2---:R-:W-:Y:S05]  /*8fa0*/  @!P0 NANOSLEEP.SYNCS 0x989680 ;  /* 0x009896800000895d */ /* 0x004fea0003900000 */
[----:B------:R-:W2:Y:S02]  /*8fb0*/  @!P0 SYNCS.PHASECHK.TRANS64 P0, [R0+URZ+0xc8], R11 ;  /* 0x0000c80b000085a7 */ /* 0x000ea400080010ff */
[----:B--2---:R-:W-:Y:S05]  /*8fc0*/  @!P0 BRA `(.L_x_166) ;  /* 0xfffffffc00f08947 */ /* 0x004fea000383ffff */
[----:B------:R-:W-:Y:S05]  /*8fd0*/  BRA `(.L_x_167) ;  /* 0xffffffb000e47947 */ /* 0x000fea000383ffff */
.L_x_73:
[----:B------:R-:W-:Y:S07]  /*8fe0*/  MOV R0, UR4 ;  /* 0x0000000400007c02 */ /* 0x000fee0008000f00 */
.L_x_168:
[----:B-1----:R1:W2:Y:S02]  /*8ff0*/  SYNCS.PHASECHK.TRANS64.TRYWAIT P0, [R0+URZ+0xd0], R11 ;  /* 0x0000d00b000075a7 */ /* 0x0022a400080011ff */
[----:B--2---:R-:W-:Y:S05]  /*9000*/  @!P0 NANOSLEEP.SYNCS 0x989680 ;  /* 0x009896800000895d */ /* 0x004fea0003900000 */
[----:B------:R-:W2:Y:S02]  /*9010*/  @!P0 SYNCS.PHASECHK.TRANS64 P0, [R0+URZ+0xd0], R11 ;  /* 0x0000d00b000085a7 */ /* 0x000ea400080010ff */
[----:B--2---:R-:W-:Y:S05]  /*9020*/  @!P0 BRA `(.L_x_168) ;  /* 0xfffffffc00f08947 */ /* 0x004fea000383ffff */
[----:B------:R-:W-:Y:S05]  /*9030*/  BRA `(.L_x_169) ;  /* 0xffffffb4007c7947 */ /* 0x000fea000383ffff */
.L_x_74:
[----:B------:R-:W-:Y:S07]  /*9040*/  MOV R0, UR4 ;  /* 0x0000000400007c02 */ /* 0x000fee0008000f00 */
.L_x_170:
[----:B-1----:R1:W2:Y:S02]  /*9050*/  SYNCS.PHASECHK.TRANS64.TRYWAIT P0, [R0+URZ+0xd8], R11 ;  /* 0x0000d80b000075a7 */ /* 0x0022a400080011ff */
[----:B--2---:R-:W-:Y:S05]  /*9060*/  @!P0 NANOSLEEP.SYNCS 0x989680 ;  /* 0x009896800000895d */ /* 0x004fea0003900000 */
[----:B------:R-:W2:Y:S02]  /*9070*/  @!P0 SYNCS.PHASECHK.TRANS64 P0, [R0+URZ+0xd8], R11 ;  /* 0x0000d80b000085a7 */ /* 0x000ea400080010ff */
[----:B--2---:R-:W-:Y:S05]  /*9080*/  @!P0 BRA `(.L_x_170) ;  /* 0xfffffffc00f08947 */ /* 0x004fea000383ffff */
[----:B------:R-:W-:Y:S05]  /*9090*/  BRA `(.L_x_171) ;  /* 0xffffffb800547947 */ /* 0x000fea000383ffff */
.L_x_76:
[----:B------:R-:W-:-:S07]  /*90a0*/  MOV R0, UR4 ;  /* 0x0000000400007c02 */ /* 0x000fce0008000f00 */
.L_x_172:
[----:B-1----:R1:W2:Y:S02]  /*90b0*/  SYNCS.PHASECHK.TRANS64.TRYWAIT P0, [R0+URZ+0xc0], R3 ;  /* 0x0000c003000075a7 */ /* 0x0022a400080011ff */
[----:B--2---:R-:W-:Y:S05]  /*90c0*/  @!P0 NANOSLEEP.SYNCS 0x989680 ;  /* 0x009896800000895d */ /* 0x004fea0003900000 */
[----:B------:R-:W2:Y:S02]  /*90d0*/  @!P0 SYNCS.PHASECHK.TRANS64 P0, [R0+URZ+0xc0], R3 ;  /* 0x0000c003000085a7 */ /* 0x000ea400080010ff */
[----:B--2---:R-:W-:Y:S05]  /*90e0*/  @!P0 BRA `(.L_x_172) ;  /* 0xfffffffc00f08947 */ /* 0x004fea000383ffff */
[----:B------:R-:W-:Y:S05]  /*90f0*/  BRA `(.L_x_173) ;  /* 0xffffffbc00187947 */ /* 0x000fea000383ffff */
.L_x_77:
[----:B-1----:R-:W-:-:S07]  /*9100*/  MOV R0, UR4 ;  /* 0x0000000400007c02 */ /* 0x002fce0008000f00 */
.L_x_174:
[----:B-1----:R1:W2:Y:S02]  /*9110*/  SYNCS.PHASECHK.TRANS64.TRYWAIT P0, [R0+URZ+0xc8], R3 ;  /* 0x0000c803000075a7 */ /* 0x0022a400080011ff */
[----:B--2---:R-:W-:Y:S05]  /*9120*/  @!P0 NANOSLEEP.SYNCS 0x989680 ;  /* 0x009896800000895d */ /* 0x004fea0003900000 */
[----:B------:R-:W2:Y:S02]  /*9130*/  @!P0 SYNCS.PHASECHK.TRANS64 P0, [R0+URZ+0xc8], R3 ;  /* 0x0000c803000085a7 */ /* 0x000ea400080010ff */
[----:B--2---:R-:W-:Y:S05]  /*9140*/  @!P0 BRA `(.L_x_174) ;  /* 0xfffffffc00f08947 */ /* 0x004fea000383ffff */
[----:B------:R-:W-:Y:S05]  /*9150*/  BRA `(.L_x_175) ;  /* 0xffffffbc00087947 */ /* 0x000fea000383ffff */
.L_x_78:
[----:B-1----:R-:W-:-:S07]  /*9160*/  MOV R0, UR4 ;  /* 0x0000000400007c02 */ /* 0x002fce0008000f00 */
.L_x_176:
[----:B-1----:R1:W2:Y:S02]  /*9170*/  SYNCS.PHASECHK.TRANS64.TRYWAIT P0, [R0+URZ+0xd0], R3 ;  /* 0x0000d003000075a7 */ /* 0x0022a400080011ff */
[----:B--2---:R-:W-:Y:S05]  /*9180*/  @!P0 NANOSLEEP.SYNCS 0x989680 ;  /* 0x009896800000895d */ /* 0x004fea0003900000 */
[----:B------:R-:W2:Y:S02]  /*9190*/  @!P0 SYNCS.PHASECHK.TRANS64 P0, [R0+URZ+0xd0], R3 ;  /* 0x0000d003000085a7 */ /* 0x000ea400080010ff */
[----:B--2---:R-:W-:Y:S05]  /*91a0*/  @!P0 BRA `(.L_x_176) ;  /* 0xfffffffc00f08947 */ /* 0x004fea000383ffff */
[----:B------:R-:W-:Y:S05]  /*91b0*/  BRA `(.L_x_177) ;  /* 0xffffffb800f87947 */ /* 0x000fea000383ffff */
.L_x_80:
[----:B--2---:R2:W4:Y:S02]  /*91c0*/  SYNCS.PHASECHK.TRANS64.TRYWAIT P0, [R0+URZ+0xf0], R3 ;  /* 0x0000f003000075a7 */ /* 0x00452400080011ff */
[----:B----4-:R-:W-:Y:S05]  /*91d0*/  @!P0 NANOSLEEP.SYNCS 0x989680 ;  /* 0x009896800000895d */ /* 0x010fea0003900000 */
[----:B------:R-:W4:Y:S02]  /*91e0*/  @!P0 SYNCS.PHASECHK.TRANS64 P0, [R0+URZ+0xf0], R3 ;  /* 0x0000f003000085a7 */ /* 0x000f2400080010ff */
[----:B----4-:R-:W-:Y:S05]  /*91f0*/  @!P0 BRA `(.L_x_80) ;  /* 0xfffffffc00f08947 */ /* 0x010fea000383ffff */
[----:B------:R-:W-:Y:S05]  /*9200*/  BRA `(.L_x_178) ;  /* 0xffffffbc00b47947 */ /* 0x000fea000383ffff */
.L_x_91:
[----:B-1----:R-:W-:Y:S04]  /*9210*/  MOV R3, UR48 ;  /* 0x0000003000037c02 */ /* 0x002fe80008000f00 */
[----:B------:R1:W3:Y:S03]  /*9220*/  SYNCS.PHASECHK.TRANS64.TRYWAIT P1, [R3+URZ+0xa0], R4 ;  /* 0x0000a004030075a7 */ /* 0x0002e600080211ff */
[----:B---3--:R-:W-:Y:S05]  /*9230*/  @!P1 NANOSLEEP.SYNCS 0x989680 ;  /* 0x009896800000995d */ /* 0x008fea0003900000 */
[----:B------:R-:W3:Y:S02]  /*9240*/  @!P1 SYNCS.PHASECHK.TRANS64 P1, [R3+URZ+0xa0], R4 ;  /* 0x0000a004030095a7 */ /* 0x000ee400080210ff */
[----:B---3--:R-:W-:Y:S05]  /*9250*/  @!P1 BRA `(.L_x_91) ;  /* 0xfffffffc00ec9947 */ /* 0x008fea000383ffff */
[----:B------:R-:W-:Y:S05]  /*9260*/  BRA `(.L_x_90) ;  /* 0xffffffc800c47947 */ /* 0x000fea000383ffff */
.L_x_93:
[----:B-1----:R1:W4:Y:S02]  /*9270*/  SYNCS.PHASECHK.TRANS64.TRYWAIT P0, [R79+URZ+0x110], R0 ;  /* 0x000110004f0075a7 */ /* 0x00232400080011ff */
[----:B----4-:R-:W-:Y:S05]  /*9280*/  @!P0 NANOSLEEP.SYNCS 0x989680 ;  /* 0x009896800000895d */ /* 0x010fea0003900000 */
[----:B------:R-:W4:Y:S02]  /*9290*/  @!P0 SYNCS.PHASECHK.TRANS64 P0, [R79+URZ+0x110], R0 ;  /* 0x000110004f0085a7 */ /* 0x000f2400080010ff */
[----:B----4-:R-:W-:Y:S05]  /*92a0*/  @!P0 BRA `(.L_x_93) ;  /* 0xfffffffc00f08947 */ /* 0x010fea000383ffff */
[----:B------:R-:W-:Y:S05]  /*92b0*/  BRA `(.L_x_92) ;  /* 0xffffffcc001c7947 */ /* 0x000fea000383ffff */
.L_x_102:
[----:B-1----:R1:W2:Y:S02]  /*92c0*/  SYNCS.PHASECHK.TRANS64.TRYWAIT P0, [R3+URZ+0xa0], R0 ;  /* 0x0000a000030075a7 */ /* 0x0022a400080011ff */
[----:B--2---:R-:W-:Y:S05]  /*92d0*/  @!P0 NANOSLEEP.SYNCS 0x989680 ;  /* 0x009896800000895d */ /* 0x004fea0003900000 */
[----:B------:R-:W2:Y:S02]  /*92e0*/  @!P0 SYNCS.PHASECHK.TRANS64 P0, [R3+URZ+0xa0], R0 ;  /* 0x0000a000030085a7 */ /* 0x000ea400080010ff */
[----:B--2---:R-:W-:Y:S05]  /*92f0*/  @!P0 BRA `(.L_x_102) ;  /* 0xfffffffc00f08947 */ /* 0x004fea000383ffff */
[----:B------:R-:W-:Y:S05]  /*9300*/  BRA `(.L_x_101) ;  /* 0xffffffd400187947 */ /* 0x000fea000383ffff */
.L_x_110:
[----:B-1----:R1:W2:Y:S02]  /*9310*/  SYNCS.PHASECHK.TRANS64.TRYWAIT P0, [R3+URZ+0xa0], R6 ;  /* 0x0000a006030075a7 */ /* 0x0022a400080011ff */
[----:B--2---:R-:W-:Y:S05]  /*9320*/  @!P0 NANOSLEEP.SYNCS 0x989680 ;  /* 0x009896800000895d */ /* 0x004fea0003900000 */
[----:B------:R-:W2:Y:S02]  /*9330*/  @!P0 SYNCS.PHASECHK.TRANS64 P0, [R3+URZ+0xa0], R6 ;  /* 0x0000a006030085a7 */ /* 0x000ea400080010ff */
[----:B--2---:R-:W-:Y:S05]  /*9340*/  @!P0 BRA `(.L_x_110) ;  /* 0xfffffffc00f08947 */ /* 0x004fea000383ffff */
[----:B------:R-:W-:Y:S05]  /*9350*/  BRA `(.L_x_109) ;  /* 0xffffffdc00787947 */ /* 0x000fea000383ffff */
.L_x_118:
[----:B-1----:R1:W2:Y:S02]  /*9360*/  SYNCS.PHASECHK.TRANS64.TRYWAIT P0, [R20+URZ+0xa0], R3 ;  /* 0x0000a003140075a7 */ /* 0x0022a400080011ff */
[----:B--2---:R-:W-:Y:S05]  /*9370*/  @!P0 NANOSLEEP.SYNCS 0x989680 ;  /* 0x009896800000895d */ /* 0x004fea0003900000 */
[----:B------:R-:W2:Y:S02]  /*9380*/  @!P0 SYNCS.PHASECHK.TRANS64 P0, [R20+URZ+0xa0], R3 ;  /* 0x0000a003140085a7 */ /* 0x000ea400080010ff */
[----:B--2---:R-:W-:Y:S05]  /*9390*/  @!P0 BRA `(.L_x_118) ;  /* 0xfffffffc00f08947 */ /* 0x004fea000383ffff */
[----:B------:R-:W-:Y:S05]  /*93a0*/  BRA `(.L_x_117) ;  /* 0xffffffe400d87947 */ /* 0x000fea000383ffff */
        .weak           $__internal_0_$__cuda_sm10x_tcgen05_guardrail_trap_col_being_dealloced_not_returned_by_alloc
        .type           $__internal_0_$__cuda_sm10x_tcgen05_guardrail_trap_col_being_dealloced_not_returned_by_alloc,@function
        .size           $__internal_0_$__cuda_sm10x_tcgen05_guardrail_trap_col_being_dealloced_not_returned_by_alloc,($__internal_1_$__cuda_sm10x_tcgen05_guardrail_trap_phase_invalid_during_alloc - $__internal_0_$__cuda_sm10x_tcgen05_guardrail_trap_col_being_dealloced_not_returned_by_alloc)
$__internal_0_$__cuda_sm10x_tcgen05_guardrail_trap_col_being_dealloced_not_returned_by_alloc:
[----:B------:R-:W-:Y:S05]  /*93b0*/  BPT.TRAP 0x1 ;  /* 0x000000040000795c */ /* 0x000fea0000300000 */
[----:B------:R-:W-:-:S04]  /*93c0*/  HFMA2 R3, -RZ, RZ, 0, 0 ;  /* 0x00000000ff037431 */ /* 0x000fc800000001ff */
[----:B------:R-:W-:Y:S05]  /*93d0*/  RET.REL.NODEC R2 `(_ZN7cutlass13device_kernelINS_4gemm6kernel13GemmUniversalIN4cute5tupleIJiiiiEEENS1_10collective13CollectiveMmaINS1_41MainloopSm100TmaUmmaWarpSpecializedSparseILi10ELi2ELi2ENS5_IJNS4_1CILi1EEESB_SB_EEEEENS5_IJNSA_ILi128EEENSA_ILi64EEESE_EEENS_12float_e4m3_tENS5_IJNS4_6LayoutINS5_IJiNS5_IJNSA_ILi2EEEiEEEiEEENS5_IJlNS5_IJSB_SJ_EEElEEEEENSI_INS5_IJNS5_IJSE_iEEESP_iEEENS5_IJNS5_IJSE_NSA_ILi16384EEEEEENS5_IJSB_lEEElEEEEEEEESH_NS5_IJlSB_lEEENS4_8TiledMMAINS4_8MMA_AtomIJNS4_26SM100_MMA_F8F6F4_SS_SPARSEISH_SH_fLi128ELi64ELNS4_4UMMA5MajorE0ELS12_0ELNS11_7ScaleInE0ELS13_0EEEEEENSI_ISC_NS5_IJNSA_ILi0EEES16_S16_EEEEENS5_IJNS4_10UnderscoreES19_S19_EEEEENS4_13SM90_TMA_LOADENS4_14ComposedLayoutINS4_7SwizzleILi2ELi4ELi3EEENS4_25smem_sparse_ptr_flag_bitsILi2ELi8EEENSI_INS5_IJNS5_IJSB_NSA_ILi8EEEEEENS5_IJSJ_SF_EEEEEENS5_IJNS5_IJS16_SE_EEESM_EEEEEEEvNS4_8identityES1C_NS1D_INS1E_ILi3ELi4ELi3EEENS4_18smem_ptr_flag_bitsILi8EEENSI_INS5_IJS1I_SE_EEENS5_IJSE_SB_EEEEEEEvS1Q_EENS_8epilogue10collective18CollectiveEpilogueINS1Z_23Sm100TmaWarpSpecializedILi4ELi2ELi16ELb1ELb0EEEJSG_NS5_IJNSI_ISE_SB_EENSI_INSA_ILi16EEESB_EEEEEfNS5_IJSB_llEEEfS28_NS1Z_6fusion15FusionCallbacksIS23_NS29_17LinearCombinationIffffLNS_15FloatRoundStyleE2EEESG_S27_JEEENS4_5SM1004TMEM4LOAD26SM100_TMEM_LOAD_32dp32b16xES1C_NS1D_INS1E_ILi2ELi5ELi2EEENS1S_ILi32EEENSI_INS5_IJNSA_ILi32EEENSA_ILi4EEEEEENS5_IJSB_S2L_EEEEEEENS4_39AutoVectorizingCopyWithAssumedAlignmentILi128EEENS4_14SM90_TMA_STOREES2Q_S2S_S2S_EEEvvEEEEvNT_6ParamsE) ;  /* 0xffffff6c02087950 */ /* 0x000fea0003c3ffff */
        .weak           $__internal_1_$__cuda_sm10x_tcgen05_guardrail_trap_phase_invalid_during_alloc
        .type           $__internal_1_$__cuda_sm10x_tcgen05_guardrail_trap_phase_invalid_during_alloc,@function
        .size           $__internal_1_$__cuda_sm10x_tcgen05_guardrail_trap_phase_invalid_during_alloc,($__internal_2_$__cuda_sm10x_tcgen05_guardrail_trap_unallocated_columns_being_dealloced - $__internal_1_$__cuda_sm10x_tcgen05_guardrail_trap_phase_invalid_during_alloc)
$__internal_1_$__cuda_sm10x_tcgen05_guardrail_trap_phase_invalid_during_alloc:
[----:B------:R-:W-:Y:S05]  /*93e0*/  BPT.TRAP 0x1 ;  /* 0x000000040000795c */ /* 0x000fea0000300000 */
[----:B------:R-:W-:-:S04]  /*93f0*/  MOV R3, 0x0 ;  /* 0x0000000000037802 */ /* 0x000fc80000000f00 */
[----:B------:R-:W-:Y:S05]  /*9400*/  RET.REL.NODEC R2 `(_ZN7cutlass13device_kernelINS_4gemm6kernel13GemmUniversalIN4cute5tupleIJiiiiEEENS1_10collective13CollectiveMmaINS1_41MainloopSm100TmaUmmaWarpSpecializedSparseILi10ELi2ELi2ENS5_IJNS4_1CILi1EEESB_SB_EEEEENS5_IJNSA_ILi128EEENSA_ILi64EEESE_EEENS_12float_e4m3_tENS5_IJNS4_6LayoutINS5_IJiNS5_IJNSA_ILi2EEEiEEEiEEENS5_IJlNS5_IJSB_SJ_EEElEEEEENSI_INS5_IJNS5_IJSE_iEEESP_iEEENS5_IJNS5_IJSE_NSA_ILi16384EEEEEENS5_IJSB_lEEElEEEEEEEESH_NS5_IJlSB_lEEENS4_8TiledMMAINS4_8MMA_AtomIJNS4_26SM100_MMA_F8F6F4_SS_SPARSEISH_SH_fLi128ELi64ELNS4_4UMMA5MajorE0ELS12_0ELNS11_7ScaleInE0ELS13_0EEEEEENSI_ISC_NS5_IJNSA_ILi0EEES16_S16_EEEEENS5_IJNS4_10UnderscoreES19_S19_EEEEENS4_13SM90_TMA_LOADENS4_14ComposedLayoutINS4_7SwizzleILi2ELi4ELi3EEENS4_25smem_sparse_ptr_flag_bitsILi2ELi8EEENSI_INS5_IJNS5_IJSB_NSA_ILi8EEEEEENS5_IJSJ_SF_EEEEEENS5_IJNS5_IJS16_SE_EEESM_EEEEEEEvNS4_8identityES1C_NS1D_INS1E_ILi3ELi4ELi3EEENS4_18smem_ptr_flag_bitsILi8EEENSI_INS5_IJS1I_SE_EEENS5_IJSE_SB_EEEEEEEvS1Q_EENS_8epilogue10collective18CollectiveEpilogueINS1Z_23Sm100TmaWarpSpecializedILi4ELi2ELi16ELb1ELb0EEEJSG_NS5_IJNSI_ISE_SB_EENSI_INSA_ILi16EEESB_EEEEEfNS5_IJSB_llEEEfS28_NS1Z_6fusion15FusionCallbacksIS23_NS29_17LinearCombinationIffffLNS_15FloatRoundStyleE2EEESG_S27_JEEENS4_5SM1004TMEM4LOAD26SM100_TMEM_LOAD_32dp32b16xES1C_NS1D_INS1E_ILi2ELi5ELi2EEENS1S_ILi32EEENSI_INS5_IJNSA_ILi32EEENSA_ILi4EEEEEENS5_IJSB_S2L_EEEEEEENS4_39AutoVectorizingCopyWithAssumedAlignmentILi128EEENS4_14SM90_TMA_STOREES2Q_S2S_S2S_EEEvvEEEEvNT_6ParamsE) ;  /* 0xffffff6802fc7950 */ /* 0x000fea0003c3ffff */
        .weak           $__internal_2_$__cuda_sm10x_tcgen05_guardrail_trap_unallocated_columns_being_dealloced
        .type           $__internal_2_$__cuda_sm10x_tcgen05_guardrail_trap_unallocated_columns_being_dealloced,@function
        .size           $__internal_2_$__cuda_sm10x_tcgen05_guardrail_trap_unallocated_columns_being_dealloced,(.L_x_180 - $__internal_2_$__cuda_sm10x_tcgen05_guardrail_trap_unallocated_columns_being_dealloced)
$__internal_2_$__cuda_sm10x_tcgen05_guardrail_trap_unallocated_columns_being_dealloced:
[----:B------:R-:W-:Y:S05]  /*9410*/  BPT.TRAP 0x1 ;  /* 0x000000040000795c */ /* 0x000fea0000300000 */
[----:B------:R-:W-:-:S04]  /*9420*/  HFMA2 R3, -RZ, RZ, 0, 0 ;  /* 0x00000000ff037431 */ /* 0x000fc800000001ff */
[----:B------:R-:W-:Y:S05]  /*9430*/  RET.REL.NODEC R2 `(_ZN7cutlass13device_kernelINS_4gemm6kernel13GemmUniversalIN4cute5tupleIJiiiiEEENS1_10collective13CollectiveMmaINS1_41MainloopSm100TmaUmmaWarpSpecializedSparseILi10ELi2ELi2ENS5_IJNS4_1CILi1EEESB_SB_EEEEENS5_IJNSA_ILi128EEENSA_ILi64EEESE_EEENS_12float_e4m3_tENS5_IJNS4_6LayoutINS5_IJiNS5_IJNSA_ILi2EEEiEEEiEEENS5_IJlNS5_IJSB_SJ_EEElEEEEENSI_INS5_IJNS5_IJSE_iEEESP_iEEENS5_IJNS5_IJSE_NSA_ILi16384EEEEEENS5_IJSB_lEEElEEEEEEEESH_NS5_IJlSB_lEEENS4_8TiledMMAINS4_8MMA_AtomIJNS4_26SM100_MMA_F8F6F4_SS_SPARSEISH_SH_fLi128ELi64ELNS4_4UMMA5MajorE0ELS12_0ELNS11_7ScaleInE0ELS13_0EEEEEENSI_ISC_NS5_IJNSA_ILi0EEES16_S16_EEEEENS5_IJNS4_10UnderscoreES19_S19_EEEEENS4_13SM90_TMA_LOADENS4_14ComposedLayoutINS4_7SwizzleILi2ELi4ELi3EEENS4_25smem_sparse_ptr_flag_bitsILi2ELi8EEENSI_INS5_IJNS5_IJSB_NSA_ILi8EEEEEENS5_IJSJ_SF_EEEEEENS5_IJNS5_IJS16_SE_EEESM_EEEEEEEvNS4_8identityES1C_NS1D_INS1E_ILi3ELi4ELi3EEENS4_18smem_ptr_flag_bitsILi8EEENSI_INS5_IJS1I_SE_EEENS5_IJSE_SB_EEEEEEEvS1Q_EENS_8epilogue10collective18CollectiveEpilogueINS1Z_23Sm100TmaWarpSpecializedILi4ELi2ELi16ELb1ELb0EEEJSG_NS5_IJNSI_ISE_SB_EENSI_INSA_ILi16EEESB_EEEEEfNS5_IJSB_llEEEfS28_NS1Z_6fusion15FusionCallbacksIS23_NS29_17LinearCombinationIffffLNS_15FloatRoundStyleE2EEESG_S27_JEEENS4_5SM1004TMEM4LOAD26SM100_TMEM_LOAD_32dp32b16xES1C_NS1D_INS1E_ILi2ELi5ELi2EEENS1S_ILi32EEENSI_INS5_IJNSA_ILi32EEENSA_ILi4EEEEEENS5_IJSB_S2L_EEEEEEENS4_39AutoVectorizingCopyWithAssumedAlignmentILi128EEENS4_14SM90_TMA_STOREES2Q_S2S_S2S_EEEvvEEEEvNT_6ParamsE) ;  /* 0xffffff6802f07950 */ /* 0x000fea0003c3ffff */
.L_x_179:
[----:B------:R-:W-:-:S00]  /*9440*/  BRA `(.L_x_179) ;  /* 0xfffffffc00fc7947 */ /* 0x000fc0000383ffff */
[----:B------:R-:W-:-:S00]  /*9450*/  NOP ;  /* 0x0000000000007918 */ /* 0x000fc00000000000 */
        /* <DEDUP_REMOVED lines=10> */
.L_x_180:


//--------------------- .nv.global.init           --------------------------
	.section	.nv.global.init,"aw",@progbits
.nv.global.init:
	.type		$str$27,@object
	.size		$str$27,($str$28 - $str$27)
$str$27:
        /*0000*/ 	.byte	0x28, 0x61, 0x64, 0x64, 0x72, 0x65, 0x73, 0x73, 0x20, 0x26, 0x20, 0x6d, 0x61, 0x73, 0x6b, 0x29
        /*0010*/ 	.byte	0x20, 0x3d, 0x3d, 0x20, 0x30, 0x00
	.type		$str$28,@object
	.size		$str$28,($str$26 - $str$28)
$str$28:
        /*0016*/ 	.byte	0x2f, 0x74, 0x6d, 0x70, 0x2f, 0x63, 0x75, 0x74, 0x6c, 0x61, 0x73, 0x73, 0x5f, 0x73, 0x77, 0x65
        /*0026*/ 	.byte	0x65, 0x70, 0x5f, 0x73, 0x72, 0x63, 0x2f, 0x69, 0x6e, 0x63, 0x6c, 0x75, 0x64, 0x65, 0x2f, 0x63
        /*0036*/ 	.byte	0x75, 0x74, 0x65, 0x2f, 0x70, 0x6f, 0x69, 0x6e, 0x74, 0x65, 0x72, 0x5f, 0x66, 0x6c, 0x61, 0x67
        /*0046*/ 	.byte	0x67, 0x65, 0x64, 0x2e, 0x68, 0x70, 0x70, 0x00
	.type		$str$26,@object
	.size		$str$26,($str$25 - $str$26)
$str$26:
        /*004e*/ 	.byte	0x2f, 0x74, 0x6d, 0x70, 0x2f, 0x63, 0x75, 0x74, 0x6c, 0x61, 0x73, 0x73, 0x5f, 0x73, 0x77, 0x65
        /*005e*/ 	.byte	0x65, 0x70, 0x5f, 0x73, 0x72, 0x63, 0x2f, 0x69, 0x6e, 0x63, 0x6c, 0x75, 0x64, 0x65, 0x2f, 0x63
        /*006e*/ 	.byte	0x75, 0x74, 0x65, 0x2f, 0x61, 0x74, 0x6f, 0x6d, 0x2f, 0x63, 0x6f, 0x70, 0x79, 0x5f, 0x74, 0x72
        /*007e*/ 	.byte	0x61, 0x69, 0x74, 0x73, 0x5f, 0x73, 0x6d, 0x31, 0x30, 0x30, 0x2e, 0x68, 0x70, 0x70, 0x00
	.type		$str$25,@object
	.size		$str$25,(__unnamed_1 - $str$25)
$str$25:
        /*008d*/ 	.byte	0x28, 0x28, 0x75, 0x69, 0x6e, 0x74, 0x33, 0x32, 0x5f, 0x74, 0x28, 0x74, 0x68, 0x72, 0x65, 0x61
        /*009d*/ 	.byte	0x64, 0x49, 0x64, 0x78, 0x2e, 0x78, 0x29, 0x20, 0x2f, 0x20, 0x33, 0x32, 0x29, 0x20, 0x25, 0x20
        /*00ad*/ 	.byte	0x34, 0x29, 0x20, 0x3d, 0x3d, 0x20, 0x28, 0x28, 0x28, 0x74, 0x6d, 0x65, 0x6d, 0x5f, 0x61, 0x64
        /*00bd*/ 	.byte	0x64, 0x72, 0x20, 0x3e, 0x3e, 0x20, 0x31, 0x36, 0x29, 0x20, 0x2f, 0x20, 0x33, 0x32, 0x29, 0x20
        /*00cd*/ 	.byte	0x25, 0x20, 0x34, 0x29, 0x00
	.type		__unnamed_1,@object
	.size		__unnamed_1,(__unnamed_2 - __unnamed_1)
__unnamed_1:
        /*00d2*/ 	.byte	0x61, 0x75, 0x74, 0x6f, 0x20, 0x63, 0x75, 0x74, 0x65, 0x3a, 0x3a, 0x61, 0x73, 0x5f, 0x70, 0x6f
        /* <DEDUP_REMOVED lines=23> */
        /*0252*/ 	.byte	0x3a, 0x43, 0x3c, 0x32, 0x30, 0x34, 0x38, 0x3e, 0x3e, 0x3e, 0x3e, 0x5d, 0x00
	.type		__unnamed_2,@object
	.size		__unnamed_2,(.L_2 - __unnamed_2)
__unnamed_2:
        /* <DEDUP_REMOVED lines=42> */
        /*04ff*/ 	.byte	0x3e, 0x5d, 0x00
.L_2:


//--------------------- .nv.shared._ZN7cutlass13device_kernelINS_4gemm6kernel13GemmUniversalIN4cute5tupleIJiiiiEEENS1_10collective13CollectiveMmaINS1_41MainloopSm100TmaUmmaWarpSpecializedSparseILi10ELi2ELi2ENS5_IJNS4_1CILi1EEESB_SB_EEEEENS5_IJNSA_ILi128EEENSA_ILi64EEESE_EEENS_12float_e4m3_tENS5_IJNS4_6LayoutINS5_IJiNS5_IJNSA_ILi2EEEiEEEiEEENS5_IJlNS5_IJSB_SJ_EEElEEEEENSI_INS5_IJNS5_IJSE_iEEESP_iEEENS5_IJNS5_IJSE_NSA_ILi16384EEEEEENS5_IJSB_lEEElEEEEEEEESH_NS5_IJlSB_lEEENS4_8TiledMMAINS4_8MMA_AtomIJNS4_26SM100_MMA_F8F6F4_SS_SPARSEISH_SH_fLi128ELi64ELNS4_4UMMA5MajorE0ELS12_0ELNS11_7ScaleInE0ELS13_0EEEEEENSI_ISC_NS5_IJNSA_ILi0EEES16_S16_EEEEENS5_IJNS4_10UnderscoreES19_S19_EEEEENS4_13SM90_TMA_LOADENS4_14ComposedLayoutINS4_7SwizzleILi2ELi4ELi3EEENS4_25smem_sparse_ptr_flag_bitsILi2ELi8EEENSI_INS5_IJNS5_IJSB_NSA_ILi8EEEEEENS5_IJSJ_SF_EEEEEENS5_IJNS5_IJS16_SE_EEESM_EEEEEEEvNS4_8identityES1C_NS1D_INS1E_ILi3ELi4ELi3EEENS4_18smem_ptr_flag_bitsILi8EEENSI_INS5_IJS1I_SE_EEENS5_IJSE_SB_EEEEEEEvS1Q_EENS_8epilogue10collective18CollectiveEpilogueINS1Z_23Sm100TmaWarpSpecializedILi4ELi2ELi16ELb1ELb0EEEJSG_NS5_IJNSI_ISE_SB_EENSI_INSA_ILi16EEESB_EEEEEfNS5_IJSB_llEEEfS28_NS1Z_6fusion15FusionCallbacksIS23_NS29_17LinearCombinationIffffLNS_15FloatRoundStyleE2EEESG_S27_JEEENS4_5SM1004TMEM4LOAD26SM100_TMEM_LOAD_32dp32b16xES1C_NS1D_INS1E_ILi2ELi5ELi2EEENS1S_ILi32EEENSI_INS5_IJNSA_ILi32EEENSA_ILi4EEEEEENS5_IJSB_S2L_EEEEEEENS4_39AutoVectorizingCopyWithAssumedAlignmentILi128EEENS4_14SM90_TMA_STOREES2Q_S2S_S2S_EEEvvEEEEvNT_6ParamsE --------------------------
	.section	.nv.shared._ZN7cutlass13device_kernelINS_4gemm6kernel13GemmUniversalIN4cute5tupleIJiiiiEEENS1_10collective13CollectiveMmaINS1_41MainloopSm100TmaUmmaWarpSpecializedSparseILi10ELi2ELi2ENS5_IJNS4_1CILi1EEESB_SB_EEEEENS5_IJNSA_ILi128EEENSA_ILi64EEESE_EEENS_12float_e4m3_tENS5_IJNS4_6LayoutINS5_IJiNS5_IJNSA_ILi2EEEiEEEiEEENS5_IJlNS5_IJSB_SJ_EEElEEEEENSI_INS5_IJNS5_IJSE_iEEESP_iEEENS5_IJNS5_IJSE_NSA_ILi16384EEEEEENS5_IJSB_lEEElEEEEEEEESH_NS5_IJlSB_lEEENS4_8TiledMMAINS4_8MMA_AtomIJNS4_26SM100_MMA_F8F6F4_SS_SPARSEISH_SH_fLi128ELi64ELNS4_4UMMA5MajorE0ELS12_0ELNS11_7ScaleInE0ELS13_0EEEEEENSI_ISC_NS5_IJNSA_ILi0EEES16_S16_EEEEENS5_IJNS4_10UnderscoreES19_S19_EEEEENS4_13SM90_TMA_LOADENS4_14ComposedLayoutINS4_7SwizzleILi2ELi4ELi3EEENS4_25smem_sparse_ptr_flag_bitsILi2ELi8EEENSI_INS5_IJNS5_IJSB_NSA_ILi8EEEEEENS5_IJSJ_SF_EEEEEENS5_IJNS5_IJS16_SE_EEESM_EEEEEEEvNS4_8identityES1C_NS1D_INS1E_ILi3ELi4ELi3EEENS4_18smem_ptr_flag_bitsILi8EEENSI_INS5_IJS1I_SE_EEENS5_IJSE_SB_EEEEEEEvS1Q_EENS_8epilogue10collective18CollectiveEpilogueINS1Z_23Sm100TmaWarpSpecializedILi4ELi2ELi16ELb1ELb0EEEJSG_NS5_IJNSI_ISE_SB_EENSI_INSA_ILi16EEESB_EEEEEfNS5_IJSB_llEEEfS28_NS1Z_6fusion15FusionCallbacksIS23_NS29_17LinearCombinationIffffLNS_15FloatRoundStyleE2EEESG_S27_JEEENS4_5SM1004TMEM4LOAD26SM100_TMEM_LOAD_32dp32b16xES1C_NS1D_INS1E_ILi2ELi5ELi2EEENS1S_ILi32EEENSI_INS5_IJNSA_ILi32EEENSA_ILi4EEEEEENS5_IJSB_S2L_EEEEEEENS4_39AutoVectorizingCopyWithAssumedAlignmentILi128EEENS4_14SM90_TMA_STOREES2Q_S2S_S2S_EEEvvEEEEvNT_6ParamsE,"aw",@nobits
	.sectionflags	@""
	.align	16
	.zero		1024


//--------------------- .nv.shared.reserved.0     --------------------------
	.section	.nv.shared.reserved.0,"aw",@nobits
	.weak		__nv_reservedSMEM_offset_0_alias
	.size		__nv_reservedSMEM_offset_0_alias, 0, 64
	.other		__nv_reservedSMEM_offset_0_alias,@"STO_CUDA_RESERVED_SHARED STV_DEFAULT"
__nv_reservedSMEM_offset_0_alias:
	.zero		0
.nv.shared.reserved.0:
	.zero		64
	.weak		__nv_reservedSMEM_tcgen05_partition
	.type		__nv_reservedSMEM_tcgen05_partition,@object
	.size		__nv_reservedSMEM_tcgen05_partition,(.L_0 - __nv_reservedSMEM_tcgen05_partition)
__nv_reservedSMEM_tcgen05_partition:
	.zero		32
.L_0:


//--------------------- .nv.global                --------------------------
	.section	.nv.global,"aw",@nobits
.nv.global:
	.type		_ZN39_INTERNAL_0aff11f7_4_k_cu_c360de0a_26244cute1_E,@object
	.size		_ZN39_INTERNAL_0aff11f7_4_k_cu_c360de0a_26244cute1_E,(_ZN39_INTERNAL_0aff11f7_4_k_cu_c360de0a_26244cuda3std3__45__cpo6cbeginE - _ZN39_INTERNAL_0aff11f7_4_k_cu_c360de0a_26244cute1_E)
_ZN39_INTERNAL_0aff11f7_4_k_cu_c360de0a_26244cute1_E:
	.zero		1
	.type		_ZN39_INTERNAL_0aff11f7_4_k_cu_c360de0a_26244cuda3std3__45__cpo6cbeginE,@object
	.size		_ZN39_INTERNAL_0aff11f7_4_k_cu_c360de0a_26244cuda3std3__45__cpo6cbeginE,(_ZN39_INTERNAL_0aff11f7_4_k_cu_c360de0a_26244cuda3std3__48in_placeE - _ZN39_INTERNAL_0aff11f7_4_k_cu_c360de0a_26244cuda3std3__45__cpo6cbeginE)
_ZN39_INTERNAL_0aff11f7_4_k_cu_c360de0a_26244cuda3std3__45__cpo6cbeginE:
	.zero		1
	.type		_ZN39_INTERNAL_0aff11f7_4_k_cu_c360de0a_26244cuda3std3__48in_placeE,@object
	.size		_ZN39_INTERNAL_0aff11f7_4_k_cu_c360de0a_26244cuda3std3__48in_placeE,(_ZN39_INTERNAL_0aff11f7_4_k_cu_c360de0a_26244cuda3std6ranges3__45__cpo9iter_moveE - _ZN39_INTERNAL_0aff11f7_4_k_cu_c360de0a_26244cuda3std3__48in_placeE)
_ZN39_INTERNAL_0aff11f7_4_k_cu_c360de0a_26244cuda3std3__48in_placeE:
	.zero		1
	.type		_ZN39_INTERNAL_0aff11f7_4_k_cu_c360de0a_26244cuda3std6ranges3__45__cpo9iter_moveE,@object
	.size		_ZN39_INTERNAL_0aff11f7_4_k_cu_c360de0a_26244cuda3std6ranges3__45__cpo9iter_moveE,(_ZN39_INTERNAL_0aff11f7_4_k_cu_c360de0a_26244cuda3std3__45__cpo5beginE - _ZN39_INTERNAL_0aff11f7_4_k_cu_c360de0a_26244cuda3std6ranges3__45__cpo9iter_moveE)
_ZN39_INTERNAL_0aff11f7_4_k_cu_c360de0a_26244cuda3std6ranges3__45__cpo9iter_moveE:
	.zero		1
	.type		_ZN39_INTERNAL_0aff11f7_4_k_cu_c360de0a_26244cuda3std3__45__cpo5beginE,@object
	.size		_ZN39_INTERNAL_0aff11f7_4_k_cu_c360de0a_26244cuda3std3__45__cpo5beginE,(_ZN39_INTERNAL_0aff11f7_4_k_cu_c360de0a_26244cuda3std3__441_GLOBAL__N__0aff11f7_4_k_cu_c360de0a_26246ignoreE - _ZN39_INTERNAL_0aff11f7_4_k_cu_c360de0a_26244cuda3std3__45__cpo5beginE)
_ZN39_INTERNAL_0aff11f7_4_k_cu_c360de0a_26244cuda3std3__45__cpo5beginE:
	.zero		1
	.type		_ZN39_INTERNAL_0aff11f7_4_k_cu_c360de0a_26244cuda3std3__441_GLOBAL__N__0aff11f7_4_k_cu_c360de0a_26246ignoreE,@object
	.size		_ZN39_INTERNAL_0aff11f7_4_k_cu_c360de0a_26244cuda3std3__441_GLOBAL__N__0aff11f7_4_k_cu_c360de0a_26246ignoreE,(_ZN39_INTERNAL_0aff11f7_4_k_cu_c360de0a_26244cute7productE - _ZN39_INTERNAL_0aff11f7_4_k_cu_c360de0a_26244cuda3std3__441_GLOBAL__N__0aff11f7_4_k_cu_c360de0a_26246ignoreE)
_ZN39_INTERNAL_0aff11f7_4_k_cu_c360de0a_26244cuda3std3__441_GLOBAL__N__0aff11f7_4_k_cu_c360de0a_26246ignoreE:
	.zero		1
	.type		_ZN39_INTERNAL_0aff11f7_4_k_cu_c360de0a_26244cute7productE,@object
	.size		_ZN39_INTERNAL_0aff11f7_4_k_cu_c360de0a_26244cute7productE,(_ZN39_INTERNAL_0aff11f7_4_k_cu_c360de0a_26244cuda3std3__45__cpo3endE - _ZN39_INTERNAL_0aff11f7_4_k_cu_c360de0a_26244cute7productE)
_ZN39_INTERNAL_0aff11f7_4_k_cu_c360de0a_26244cute7productE:
	.zero		1
	.type		_ZN39_INTERNAL_0aff11f7_4_k_cu_c360de0a_26244cuda3std3__45__cpo3endE,@object
	.size		_ZN39_INTERNAL_0aff11f7_4_k_cu_c360de0a_26244cuda3std3__45__cpo3endE,(_ZN39_INTERNAL_0aff11f7_4_k_cu_c360de0a_26244cuda3std3__419piecewise_constructE - _ZN39_INTERNAL_0aff11f7_4_k_cu_c360de0a_26244cuda3std3__45__cpo3endE)
_ZN39_INTERNAL_0aff11f7_4_k_cu_c360de0a_26244cuda3std3__45__cpo3endE:
	.zero		1
	.type		_ZN39_INTERNAL_0aff11f7_4_k_cu_c360de0a_26244cuda3std3__419piecewise_constructE,@object
	.size		_ZN39_INTERNAL_0aff11f7_4_k_cu_c360de0a_26244cuda3std3__419piecewise_constructE,(_ZN39_INTERNAL_0aff11f7_4_k_cu_c360de0a_26244cuda3std3__45__cpo4cendE - _ZN39_INTERNAL_0aff11f7_4_k_cu_c360de0a_26244cuda3std3__419piecewise_constructE)
_ZN39_INTERNAL_0aff11f7_4_k_cu_c360de0a_26244cuda3std3__419piecewise_constructE:
	.zero		1
	.type		_ZN39_INTERNAL_0aff11f7_4_k_cu_c360de0a_26244cuda3std3__45__cpo4cendE,@object
	.size		_ZN39_INTERNAL_0aff11f7_4_k_cu_c360de0a_26244cuda3std3__45__cpo4cendE,(_ZN39_INTERNAL_0aff11f7_4_k_cu_c360de0a_26244cuda3std6ranges3__45__cpo4swapE - _ZN39_INTERNAL_0aff11f7_4_k_cu_c360de0a_26244cuda3std3__45__cpo4cendE)
_ZN39_INTERNAL_0aff11f7_4_k_cu_c360de0a_26244cuda3std3__45__cpo4cendE:
	.zero		1
	.type		_ZN39_INTERNAL_0aff11f7_4_k_cu_c360de0a_26244cuda3std6ranges3__45__cpo4swapE,@object
	.size		_ZN39_INTERNAL_0aff11f7_4_k_cu_c360de0a_26244cuda3std6ranges3__45__cpo4swapE,(.L_10 - _ZN39_INTERNAL_0aff11f7_4_k_cu_c360de0a_26244cuda3std6ranges3__45__cpo4swapE)
_ZN39_INTERNAL_0aff11f7_4_k_cu_c360de0a_26244cuda3std6ranges3__45__cpo4swapE:
	.zero		1
.L_10:


//--------------------- .nv.constant0._ZN7cutlass13device_kernelINS_4gemm6kernel13GemmUniversalIN4cute5tupleIJiiiiEEENS1_10collective13CollectiveMmaINS1_41MainloopSm100TmaUmmaWarpSpecializedSparseILi10ELi2ELi2ENS5_IJNS4_1CILi1EEESB_SB_EEEEENS5_IJNSA_ILi128EEENSA_ILi64EEESE_EEENS_12float_e4m3_tENS5_IJNS4_6LayoutINS5_IJiNS5_IJNSA_ILi2EEEiEEEiEEENS5_IJlNS5_IJSB_SJ_EEElEEEEENSI_INS5_IJNS5_IJSE_iEEESP_iEEENS5_IJNS5_IJSE_NSA_ILi16384EEEEEENS5_IJSB_lEEElEEEEEEEESH_NS5_IJlSB_lEEENS4_8TiledMMAINS4_8MMA_AtomIJNS4_26SM100_MMA_F8F6F4_SS_SPARSEISH_SH_fLi128ELi64ELNS4_4UMMA5MajorE0ELS12_0ELNS11_7ScaleInE0ELS13_0EEEEEENSI_ISC_NS5_IJNSA_ILi0EEES16_S16_EEEEENS5_IJNS4_10UnderscoreES19_S19_EEEEENS4_13SM90_TMA_LOADENS4_14ComposedLayoutINS4_7SwizzleILi2ELi4ELi3EEENS4_25smem_sparse_ptr_flag_bitsILi2ELi8EEENSI_INS5_IJNS5_IJSB_NSA_ILi8EEEEEENS5_IJSJ_SF_EEEEEENS5_IJNS5_IJS16_SE_EEESM_EEEEEEEvNS4_8identityES1C_NS1D_INS1E_ILi3ELi4ELi3EEENS4_18smem_ptr_flag_bitsILi8EEENSI_INS5_IJS1I_SE_EEENS5_IJSE_SB_EEEEEEEvS1Q_EENS_8epilogue10collective18CollectiveEpilogueINS1Z_23Sm100TmaWarpSpecializedILi4ELi2ELi16ELb1ELb0EEEJSG_NS5_IJNSI_ISE_SB_EENSI_INSA_ILi16EEESB_EEEEEfNS5_IJSB_llEEEfS28_NS1Z_6fusion15FusionCallbacksIS23_NS29_17LinearCombinationIffffLNS_15FloatRoundStyleE2EEESG_S27_JEEENS4_5SM1004TMEM4LOAD26SM100_TMEM_LOAD_32dp32b16xES1C_NS1D_INS1E_ILi2ELi5ELi2EEENS1S_ILi32EEENSI_INS5_IJNSA_ILi32EEENSA_ILi4EEEEEENS5_IJSB_S2L_EEEEEEENS4_39AutoVectorizingCopyWithAssumedAlignmentILi128EEENS4_14SM90_TMA_STOREES2Q_S2S_S2S_EEEvvEEEEvNT_6ParamsE --------------------------
	.section	.nv.constant0._ZN7cutlass13device_kernelINS_4gemm6kernel13GemmUniversalIN4cute5tupleIJiiiiEEENS1_10collective13CollectiveMmaINS1_41MainloopSm100TmaUmmaWarpSpecializedSparseILi10ELi2ELi2ENS5_IJNS4_1CILi1EEESB_SB_EEEEENS5_IJNSA_ILi128EEENSA_ILi64EEESE_EEENS_12float_e4m3_tENS5_IJNS4_6LayoutINS5_IJiNS5_IJNSA_ILi2EEEiEEEiEEENS5_IJlNS5_IJSB_SJ_EEElEEEEENSI_INS5_IJNS5_IJSE_iEEESP_iEEENS5_IJNS5_IJSE_NSA_ILi16384EEEEEENS5_IJSB_lEEElEEEEEEEESH_NS5_IJlSB_lEEENS4_8TiledMMAINS4_8MMA_AtomIJNS4_26SM100_MMA_F8F6F4_SS_SPARSEISH_SH_fLi128ELi64ELNS4_4UMMA5MajorE0ELS12_0ELNS11_7ScaleInE0ELS13_0EEEEEENSI_ISC_NS5_IJNSA_ILi0EEES16_S16_EEEEENS5_IJNS4_10UnderscoreES19_S19_EEEEENS4_13SM90_TMA_LOADENS4_14ComposedLayoutINS4_7SwizzleILi2ELi4ELi3EEENS4_25smem_sparse_ptr_flag_bitsILi2ELi8EEENSI_INS5_IJNS5_IJSB_NSA_ILi8EEEEEENS5_IJSJ_SF_EEEEEENS5_IJNS5_IJS16_SE_EEESM_EEEEEEEvNS4_8identityES1C_NS1D_INS1E_ILi3ELi4ELi3EEENS4_18smem_ptr_flag_bitsILi8EEENSI_INS5_IJS1I_SE_EEENS5_IJSE_SB_EEEEEEEvS1Q_EENS_8epilogue10collective18CollectiveEpilogueINS1Z_23Sm100TmaWarpSpecializedILi4ELi2ELi16ELb1ELb0EEEJSG_NS5_IJNSI_ISE_SB_EENSI_INSA_ILi16EEESB_EEEEEfNS5_IJSB_llEEEfS28_NS1Z_6fusion15FusionCallbacksIS23_NS29_17LinearCombinationIffffLNS_15FloatRoundStyleE2EEESG_S27_JEEENS4_5SM1004TMEM4LOAD26SM100_TMEM_LOAD_32dp32b16xES1C_NS1D_INS1E_ILi2ELi5ELi2EEENS1S_ILi32EEENSI_INS5_IJNSA_ILi32EEENSA_ILi4EEEEEENS5_IJSB_S2L_EEEEEEENS4_39AutoVectorizingCopyWithAssumedAlignmentILi128EEENS4_14SM90_TMA_STOREES2Q_S2S_S2S_EEEvvEEEEvNT_6ParamsE,"a",@progbits
	.sectionflags	@""
	.align	4
.nv.constant0._ZN7cutlass13device_kernelINS_4gemm6kernel13GemmUniversalIN4cute5tupleIJiiiiEEENS1_10collective13CollectiveMmaINS1_41MainloopSm100TmaUmmaWarpSpecializedSparseILi10ELi2ELi2ENS5_IJNS4_1CILi1EEESB_SB_EEEEENS5_IJNSA_ILi128EEENSA_ILi64EEESE_EEENS_12float_e4m3_tENS5_IJNS4_6LayoutINS5_IJiNS5_IJNSA_ILi2EEEiEEEiEEENS5_IJlNS5_IJSB_SJ_EEElEEEEENSI_INS5_IJNS5_IJSE_iEEESP_iEEENS5_IJNS5_IJSE_NSA_ILi16384EEEEEENS5_IJSB_lEEElEEEEEEEESH_NS5_IJlSB_lEEENS4_8TiledMMAINS4_8MMA_AtomIJNS4_26SM100_MMA_F8F6F4_SS_SPARSEISH_SH_fLi128ELi64ELNS4_4UMMA5MajorE0ELS12_0ELNS11_7ScaleInE0ELS13_0EEEEEENSI_ISC_NS5_IJNSA_ILi0EEES16_S16_EEEEENS5_IJNS4_10UnderscoreES19_S19_EEEEENS4_13SM90_TMA_LOADENS4_14ComposedLayoutINS4_7SwizzleILi2ELi4ELi3EEENS4_25smem_sparse_ptr_flag_bitsILi2ELi8EEENSI_INS5_IJNS5_IJSB_NSA_ILi8EEEEEENS5_IJSJ_SF_EEEEEENS5_IJNS5_IJS16_SE_EEESM_EEEEEEEvNS4_8identityES1C_NS1D_INS1E_ILi3ELi4ELi3EEENS4_18smem_ptr_flag_bitsILi8EEENSI_INS5_IJS1I_SE_EEENS5_IJSE_SB_EEEEEEEvS1Q_EENS_8epilogue10collective18CollectiveEpilogueINS1Z_23Sm100TmaWarpSpecializedILi4ELi2ELi16ELb1ELb0EEEJSG_NS5_IJNSI_ISE_SB_EENSI_INSA_ILi16EEESB_EEEEEfNS5_IJSB_llEEEfS28_NS1Z_6fusion15FusionCallbacksIS23_NS29_17LinearCombinationIffffLNS_15FloatRoundStyleE2EEESG_S27_JEEENS4_5SM1004TMEM4LOAD26SM100_TMEM_LOAD_32dp32b16xES1C_NS1D_INS1E_ILi2ELi5ELi2EEENS1S_ILi32EEENSI_INS5_IJNSA_ILi32EEENSA_ILi4EEEEEENS5_IJSB_S2L_EEEEEEENS4_39AutoVectorizingCopyWithAssumedAlignmentILi128EEENS4_14SM90_TMA_STOREES2Q_S2S_S2S_EEEvvEEEEvNT_6ParamsE:
	.zero		3456


//--------------------- SYMBOLS --------------------------

	.type		.nv.reservedSmem.offset0,@object
	.size		.nv.reservedSmem.offset0,0x4
	.type		.nv.reservedSmem.cap,@object
	.size		.nv.reservedSmem.cap,0x4
	.type		__assertfail,@function
